//
// Generated by NVIDIA NVVM Compiler
//
// Compiler Build ID: CL-36424714
// Cuda compilation tools, release 13.0, V13.0.88
// Based on NVVM 20.0.0
//

.version 9.0
.target sm_100
.address_size 64

	// .globl	_Z17gemv_phase_kernelPK6__halfS1_S1_PfPiS3_
// _ZZ17gemv_phase_kernelPK6__halfS1_S1_PfPiS3_E11center_vals has been demoted
// _ZZ17gemv_phase_kernelPK6__halfS1_S1_PfPiS3_E10center_idx has been demoted
// _ZZ17gemv_phase_kernelPK6__halfS1_S1_PfPiS3_E9cand_vals has been demoted
// _ZZ17gemv_phase_kernelPK6__halfS1_S1_PfPiS3_E8cand_idx has been demoted
// _ZZ17gemv_phase_kernelPK6__halfS1_S1_PfPiS3_E8k_buffer has been demoted
// _ZZ20bitonic_phase_kernelPKfPKiS2_PiE9cand_vals has been demoted
// _ZZ20bitonic_phase_kernelPKfPKiS2_PiE8cand_idx has been demoted

.visible .entry _Z17gemv_phase_kernelPK6__halfS1_S1_PfPiS3_(
	.param .u64 .ptr .align 1 _Z17gemv_phase_kernelPK6__halfS1_S1_PfPiS3__param_0,
	.param .u64 .ptr .align 1 _Z17gemv_phase_kernelPK6__halfS1_S1_PfPiS3__param_1,
	.param .u64 .ptr .align 1 _Z17gemv_phase_kernelPK6__halfS1_S1_PfPiS3__param_2,
	.param .u64 .ptr .align 1 _Z17gemv_phase_kernelPK6__halfS1_S1_PfPiS3__param_3,
	.param .u64 .ptr .align 1 _Z17gemv_phase_kernelPK6__halfS1_S1_PfPiS3__param_4,
	.param .u64 .ptr .align 1 _Z17gemv_phase_kernelPK6__halfS1_S1_PfPiS3__param_5
)
{
	.reg .pred 	%p<134>;
	.reg .b16 	%rs<78>;
	.reg .b32 	%r<403>;
	.reg .b32 	%f<244>;
	.reg .b64 	%rd<49>;
	// demoted variable
	.shared .align 4 .b8 _ZZ17gemv_phase_kernelPK6__halfS1_S1_PfPiS3_E11center_vals[128];
	// demoted variable
	.shared .align 4 .b8 _ZZ17gemv_phase_kernelPK6__halfS1_S1_PfPiS3_E10center_idx[128];
	// demoted variable
	.shared .align 4 .b8 _ZZ17gemv_phase_kernelPK6__halfS1_S1_PfPiS3_E9cand_vals[8192];
	// demoted variable
	.shared .align 4 .b8 _ZZ17gemv_phase_kernelPK6__halfS1_S1_PfPiS3_E8cand_idx[8192];
	// demoted variable
	.shared .align 2 .b8 _ZZ17gemv_phase_kernelPK6__halfS1_S1_PfPiS3_E8k_buffer[8192];
	ld.param.u64 	%rd9, [_Z17gemv_phase_kernelPK6__halfS1_S1_PfPiS3__param_1];
	ld.param.u64 	%rd10, [_Z17gemv_phase_kernelPK6__halfS1_S1_PfPiS3__param_2];
	ld.param.u64 	%rd11, [_Z17gemv_phase_kernelPK6__halfS1_S1_PfPiS3__param_3];
	ld.param.u64 	%rd12, [_Z17gemv_phase_kernelPK6__halfS1_S1_PfPiS3__param_4];
	cvta.to.global.u64 	%rd1, %rd12;
	cvta.to.global.u64 	%rd2, %rd11;
	cvta.to.global.u64 	%rd13, %rd9;
	mov.u32 	%r1, %ctaid.x;
	mul.hi.u32 	%r90, %r1, 1717986919;
	shr.u32 	%r91, %r90, 1;
	mov.u32 	%r396, %tid.x;
	shl.b32 	%r92, %r396, 3;
	and.b32  	%r93, %r92, 120;
	shr.u32 	%r94, %r396, 3;
	and.b32  	%r3, %r94, 126;
	shl.b32 	%r95, %r91, 7;
	or.b32  	%r4, %r95, %r93;
	mul.wide.u32 	%rd14, %r4, 2;
	add.s64 	%rd15, %rd13, %rd14;
	ld.global.nc.v4.u32 	{%r96, %r97, %r98, %r99}, [%rd15];
	mad.lo.s32 	%r100, %r91, 2432, %r4;
	shl.b32 	%r101, %r396, 4;
	and.b32  	%r102, %r101, 16128;
	or.b32  	%r103, %r102, %r93;
	add.s32 	%r104, %r100, %r102;
	mul.wide.u32 	%rd16, %r104, 2;
	add.s64 	%rd5, %rd10, %rd16;
	setp.gt.u32 	%p1, %r3, 19;
	shl.b32 	%r105, %r103, 1;
	mov.u32 	%r106, _ZZ17gemv_phase_kernelPK6__halfS1_S1_PfPiS3_E8k_buffer;
	add.s32 	%r82, %r106, %r105;
	selp.b32 	%r83, 0, 16, %p1;
	// begin inline asm
	cp.async.cg.shared.global [%r82], [%rd5], 16, %r83;

	// end inline asm
	cvt.u64.u32 	%rd17, %r100;
	cvt.u64.u32 	%rd18, %r102;
	add.s64 	%rd19, %rd17, %rd18;
	shl.b64 	%rd20, %rd19, 1;
	add.s64 	%rd21, %rd10, %rd20;
	add.s64 	%rd6, %rd21, 256;
	setp.gt.u32 	%p2, %r3, 18;
	add.s32 	%r84, %r82, 256;
	selp.b32 	%r85, 0, 16, %p2;
	// begin inline asm
	cp.async.cg.shared.global [%r84], [%rd6], 16, %r85;

	// end inline asm
	// begin inline asm
	cp.async.commit_group;

	// end inline asm
	add.s64 	%rd7, %rd21, 4096;
	setp.gt.u32 	%p3, %r3, 3;
	add.s32 	%r86, %r82, 4096;
	selp.b32 	%r87, 0, 16, %p3;
	// begin inline asm
	cp.async.cg.shared.global [%r86], [%rd7], 16, %r87;

	// end inline asm
	add.s64 	%rd8, %rd21, 4352;
	setp.gt.u32 	%p4, %r3, 2;
	add.s32 	%r88, %r82, 4352;
	selp.b32 	%r89, 0, 16, %p4;
	// begin inline asm
	cp.async.cg.shared.global [%r88], [%rd8], 16, %r89;

	// end inline asm
	// begin inline asm
	cp.async.commit_group;

	// end inline asm
	// begin inline asm
	cp.async.wait_group 1;

	// end inline asm
	bar.sync 	0;
	ld.shared.v4.u32 	{%r107, %r108, %r109, %r110}, [%r82];
	mov.b32 	{%rs3, %rs5}, %r96;
	// begin inline asm
	{  cvt.f32.f16 %f39, %rs3;}

	// end inline asm
	mov.b32 	{%rs4, %rs6}, %r107;
	// begin inline asm
	{  cvt.f32.f16 %f40, %rs4;}

	// end inline asm
	fma.rn.f32 	%f79, %f39, %f40, 0f00000000;
	// begin inline asm
	{  cvt.f32.f16 %f41, %rs5;}

	// end inline asm
	// begin inline asm
	{  cvt.f32.f16 %f42, %rs6;}

	// end inline asm
	fma.rn.f32 	%f80, %f41, %f42, %f79;
	mov.b32 	{%rs7, %rs9}, %r97;
	// begin inline asm
	{  cvt.f32.f16 %f43, %rs7;}

	// end inline asm
	mov.b32 	{%rs8, %rs10}, %r108;
	// begin inline asm
	{  cvt.f32.f16 %f44, %rs8;}

	// end inline asm
	fma.rn.f32 	%f81, %f43, %f44, %f80;
	// begin inline asm
	{  cvt.f32.f16 %f45, %rs9;}

	// end inline asm
	// begin inline asm
	{  cvt.f32.f16 %f46, %rs10;}

	// end inline asm
	fma.rn.f32 	%f82, %f45, %f46, %f81;
	mov.b32 	{%rs11, %rs13}, %r98;
	// begin inline asm
	{  cvt.f32.f16 %f47, %rs11;}

	// end inline asm
	mov.b32 	{%rs12, %rs14}, %r109;
	// begin inline asm
	{  cvt.f32.f16 %f48, %rs12;}

	// end inline asm
	fma.rn.f32 	%f83, %f47, %f48, %f82;
	// begin inline asm
	{  cvt.f32.f16 %f49, %rs13;}

	// end inline asm
	// begin inline asm
	{  cvt.f32.f16 %f50, %rs14;}

	// end inline asm
	fma.rn.f32 	%f84, %f49, %f50, %f83;
	mov.b32 	{%rs15, %rs17}, %r99;
	// begin inline asm
	{  cvt.f32.f16 %f51, %rs15;}

	// end inline asm
	mov.b32 	{%rs16, %rs18}, %r110;
	// begin inline asm
	{  cvt.f32.f16 %f52, %rs16;}

	// end inline asm
	fma.rn.f32 	%f85, %f51, %f52, %f84;
	// begin inline asm
	{  cvt.f32.f16 %f53, %rs17;}

	// end inline asm
	// begin inline asm
	{  cvt.f32.f16 %f54, %rs18;}

	// end inline asm
	fma.rn.f32 	%f86, %f53, %f54, %f85;
	mov.b32 	%r111, %f86;
	shfl.sync.bfly.b32	%r112|%p5, %r111, 8, 31, -1;
	mov.b32 	%f87, %r112;
	add.f32 	%f88, %f86, %f87;
	mov.b32 	%r113, %f88;
	shfl.sync.bfly.b32	%r114|%p6, %r113, 4, 31, -1;
	mov.b32 	%f89, %r114;
	add.f32 	%f90, %f88, %f89;
	mov.b32 	%r115, %f90;
	shfl.sync.bfly.b32	%r116|%p7, %r115, 2, 31, -1;
	mov.b32 	%f91, %r116;
	add.f32 	%f92, %f90, %f91;
	mov.b32 	%r117, %f92;
	shfl.sync.bfly.b32	%r118|%p8, %r117, 1, 31, -1;
	mov.b32 	%f93, %r118;
	add.f32 	%f94, %f92, %f93;
	shr.u32 	%r119, %r396, 1;
	and.b32  	%r120, %r119, 504;
	mov.u32 	%r121, _ZZ17gemv_phase_kernelPK6__halfS1_S1_PfPiS3_E11center_vals;
	add.s32 	%r122, %r121, %r120;
	st.shared.f32 	[%r122], %f94;
	mov.u32 	%r123, _ZZ17gemv_phase_kernelPK6__halfS1_S1_PfPiS3_E10center_idx;
	add.s32 	%r124, %r123, %r120;
	st.shared.u32 	[%r124], %r3;
	or.b32  	%r125, %r3, 1;
	ld.shared.v4.u32 	{%r126, %r127, %r128, %r129}, [%r82+256];
	mov.b32 	{%rs19, %rs20}, %r126;
	// begin inline asm
	{  cvt.f32.f16 %f55, %rs19;}

	// end inline asm
	fma.rn.f32 	%f95, %f39, %f55, 0f00000000;
	// begin inline asm
	{  cvt.f32.f16 %f56, %rs20;}

	// end inline asm
	fma.rn.f32 	%f96, %f41, %f56, %f95;
	mov.b32 	{%rs21, %rs22}, %r127;
	// begin inline asm
	{  cvt.f32.f16 %f57, %rs21;}

	// end inline asm
	fma.rn.f32 	%f97, %f43, %f57, %f96;
	// begin inline asm
	{  cvt.f32.f16 %f58, %rs22;}

	// end inline asm
	fma.rn.f32 	%f98, %f45, %f58, %f97;
	mov.b32 	{%rs23, %rs24}, %r128;
	// begin inline asm
	{  cvt.f32.f16 %f59, %rs23;}

	// end inline asm
	fma.rn.f32 	%f99, %f47, %f59, %f98;
	// begin inline asm
	{  cvt.f32.f16 %f60, %rs24;}

	// end inline asm
	fma.rn.f32 	%f100, %f49, %f60, %f99;
	mov.b32 	{%rs25, %rs26}, %r129;
	// begin inline asm
	{  cvt.f32.f16 %f61, %rs25;}

	// end inline asm
	fma.rn.f32 	%f101, %f51, %f61, %f100;
	// begin inline asm
	{  cvt.f32.f16 %f62, %rs26;}

	// end inline asm
	fma.rn.f32 	%f102, %f53, %f62, %f101;
	mov.b32 	%r130, %f102;
	shfl.sync.bfly.b32	%r131|%p9, %r130, 8, 31, -1;
	mov.b32 	%f103, %r131;
	add.f32 	%f104, %f102, %f103;
	mov.b32 	%r132, %f104;
	shfl.sync.bfly.b32	%r133|%p10, %r132, 4, 31, -1;
	mov.b32 	%f105, %r133;
	add.f32 	%f106, %f104, %f105;
	mov.b32 	%r134, %f106;
	shfl.sync.bfly.b32	%r135|%p11, %r134, 2, 31, -1;
	mov.b32 	%f107, %r135;
	add.f32 	%f108, %f106, %f107;
	mov.b32 	%r136, %f108;
	shfl.sync.bfly.b32	%r137|%p12, %r136, 1, 31, -1;
	mov.b32 	%f109, %r137;
	add.f32 	%f110, %f108, %f109;
	st.shared.f32 	[%r122+4], %f110;
	st.shared.u32 	[%r124+4], %r125;
	// begin inline asm
	cp.async.wait_group 0;

	// end inline asm
	bar.sync 	0;
	add.s32 	%r138, %r3, 16;
	ld.shared.v4.u32 	{%r139, %r140, %r141, %r142}, [%r82+4096];
	mov.b32 	{%rs27, %rs28}, %r139;
	// begin inline asm
	{  cvt.f32.f16 %f63, %rs27;}

	// end inline asm
	fma.rn.f32 	%f111, %f39, %f63, 0f00000000;
	// begin inline asm
	{  cvt.f32.f16 %f64, %rs28;}

	// end inline asm
	fma.rn.f32 	%f112, %f41, %f64, %f111;
	mov.b32 	{%rs29, %rs30}, %r140;
	// begin inline asm
	{  cvt.f32.f16 %f65, %rs29;}

	// end inline asm
	fma.rn.f32 	%f113, %f43, %f65, %f112;
	// begin inline asm
	{  cvt.f32.f16 %f66, %rs30;}

	// end inline asm
	fma.rn.f32 	%f114, %f45, %f66, %f113;
	mov.b32 	{%rs31, %rs32}, %r141;
	// begin inline asm
	{  cvt.f32.f16 %f67, %rs31;}

	// end inline asm
	fma.rn.f32 	%f115, %f47, %f67, %f114;
	// begin inline asm
	{  cvt.f32.f16 %f68, %rs32;}

	// end inline asm
	fma.rn.f32 	%f116, %f49, %f68, %f115;
	mov.b32 	{%rs33, %rs34}, %r142;
	// begin inline asm
	{  cvt.f32.f16 %f69, %rs33;}

	// end inline asm
	fma.rn.f32 	%f117, %f51, %f69, %f116;
	// begin inline asm
	{  cvt.f32.f16 %f70, %rs34;}

	// end inline asm
	fma.rn.f32 	%f118, %f53, %f70, %f117;
	mov.b32 	%r143, %f118;
	shfl.sync.bfly.b32	%r144|%p13, %r143, 8, 31, -1;
	mov.b32 	%f119, %r144;
	add.f32 	%f120, %f118, %f119;
	mov.b32 	%r145, %f120;
	shfl.sync.bfly.b32	%r146|%p14, %r145, 4, 31, -1;
	mov.b32 	%f121, %r146;
	add.f32 	%f122, %f120, %f121;
	mov.b32 	%r147, %f122;
	shfl.sync.bfly.b32	%r148|%p15, %r147, 2, 31, -1;
	mov.b32 	%f123, %r148;
	add.f32 	%f124, %f122, %f123;
	mov.b32 	%r149, %f124;
	shfl.sync.bfly.b32	%r150|%p16, %r149, 1, 31, -1;
	mov.b32 	%f125, %r150;
	add.f32 	%f126, %f124, %f125;
	st.shared.f32 	[%r122+64], %f126;
	st.shared.u32 	[%r124+64], %r138;
	add.s32 	%r151, %r3, 17;
	ld.shared.v4.u32 	{%r152, %r153, %r154, %r155}, [%r82+4352];
	mov.b32 	{%rs35, %rs36}, %r152;
	// begin inline asm
	{  cvt.f32.f16 %f71, %rs35;}

	// end inline asm
	fma.rn.f32 	%f127, %f39, %f71, 0f00000000;
	// begin inline asm
	{  cvt.f32.f16 %f72, %rs36;}

	// end inline asm
	fma.rn.f32 	%f128, %f41, %f72, %f127;
	mov.b32 	{%rs37, %rs38}, %r153;
	// begin inline asm
	{  cvt.f32.f16 %f73, %rs37;}

	// end inline asm
	fma.rn.f32 	%f129, %f43, %f73, %f128;
	// begin inline asm
	{  cvt.f32.f16 %f74, %rs38;}

	// end inline asm
	fma.rn.f32 	%f130, %f45, %f74, %f129;
	mov.b32 	{%rs39, %rs40}, %r154;
	// begin inline asm
	{  cvt.f32.f16 %f75, %rs39;}

	// end inline asm
	fma.rn.f32 	%f131, %f47, %f75, %f130;
	// begin inline asm
	{  cvt.f32.f16 %f76, %rs40;}

	// end inline asm
	fma.rn.f32 	%f132, %f49, %f76, %f131;
	mov.b32 	{%rs41, %rs42}, %r155;
	// begin inline asm
	{  cvt.f32.f16 %f77, %rs41;}

	// end inline asm
	fma.rn.f32 	%f133, %f51, %f77, %f132;
	// begin inline asm
	{  cvt.f32.f16 %f78, %rs42;}

	// end inline asm
	fma.rn.f32 	%f134, %f53, %f78, %f133;
	mov.b32 	%r156, %f134;
	shfl.sync.bfly.b32	%r157|%p17, %r156, 8, 31, -1;
	mov.b32 	%f135, %r157;
	add.f32 	%f136, %f134, %f135;
	mov.b32 	%r158, %f136;
	shfl.sync.bfly.b32	%r159|%p18, %r158, 4, 31, -1;
	mov.b32 	%f137, %r159;
	add.f32 	%f138, %f136, %f137;
	mov.b32 	%r160, %f138;
	shfl.sync.bfly.b32	%r161|%p19, %r160, 2, 31, -1;
	mov.b32 	%f139, %r161;
	add.f32 	%f140, %f138, %f139;
	mov.b32 	%r162, %f140;
	shfl.sync.bfly.b32	%r163|%p20, %r162, 1, 31, -1;
	mov.b32 	%f141, %r163;
	add.f32 	%f142, %f140, %f141;
	st.shared.f32 	[%r122+68], %f142;
	st.shared.u32 	[%r124+68], %r151;
	bar.sync 	0;
	add.s32 	%r164, %r396, -20;
	setp.gt.u32 	%p21, %r164, 11;
	shl.b32 	%r165, %r396, 2;
	add.s32 	%r9, %r121, %r165;
	add.s32 	%r10, %r123, %r165;
	@%p21 bra 	$L__BB0_2;
	mov.b32 	%r166, -8388608;
	st.shared.u32 	[%r9], %r166;
	mov.b32 	%r167, -1;
	st.shared.u32 	[%r10], %r167;
$L__BB0_2:
	bar.sync 	0;
	setp.gt.u32 	%p22, %r396, 31;
	@%p22 bra 	$L__BB0_6;
	xor.b32  	%r11, %r396, 1;
	setp.le.u32 	%p23, %r11, %r396;
	@%p23 bra 	$L__BB0_6;
	and.b32  	%r168, %r396, 2;
	setp.eq.s32 	%p24, %r168, 0;
	ld.shared.f32 	%f9, [%r9];
	shl.b32 	%r169, %r11, 2;
	add.s32 	%r12, %r121, %r169;
	ld.shared.f32 	%f10, [%r12];
	setp.gt.f32 	%p25, %f9, %f10;
	xor.pred  	%p26, %p24, %p25;
	not.pred 	%p27, %p26;
	@%p27 bra 	$L__BB0_6;
	st.shared.f32 	[%r9], %f10;
	st.shared.f32 	[%r12], %f9;
	ld.shared.u32 	%r171, [%r10];
	add.s32 	%r174, %r123, %r169;
	ld.shared.u32 	%r175, [%r174];
	st.shared.u32 	[%r10], %r175;
	st.shared.u32 	[%r174], %r171;
$L__BB0_6:
	setp.gt.u32 	%p28, %r396, 31;
	bar.sync 	0;
	and.b32  	%r13, %r396, 4;
	@%p28 bra 	$L__BB0_10;
	xor.b32  	%r14, %r396, 2;
	setp.le.u32 	%p29, %r14, %r396;
	@%p29 bra 	$L__BB0_10;
	setp.eq.s32 	%p30, %r13, 0;
	ld.shared.f32 	%f11, [%r9];
	shl.b32 	%r176, %r14, 2;
	add.s32 	%r15, %r121, %r176;
	ld.shared.f32 	%f12, [%r15];
	setp.gt.f32 	%p31, %f11, %f12;
	xor.pred  	%p32, %p30, %p31;
	not.pred 	%p33, %p32;
	@%p33 bra 	$L__BB0_10;
	st.shared.f32 	[%r9], %f12;
	st.shared.f32 	[%r15], %f11;
	ld.shared.u32 	%r178, [%r10];
	add.s32 	%r181, %r123, %r176;
	ld.shared.u32 	%r182, [%r181];
	st.shared.u32 	[%r10], %r182;
	st.shared.u32 	[%r181], %r178;
$L__BB0_10:
	setp.gt.u32 	%p34, %r396, 31;
	bar.sync 	0;
	@%p34 bra 	$L__BB0_14;
	xor.b32  	%r16, %r396, 1;
	setp.le.u32 	%p35, %r16, %r396;
	@%p35 bra 	$L__BB0_14;
	setp.eq.s32 	%p36, %r13, 0;
	ld.shared.f32 	%f13, [%r9];
	shl.b32 	%r183, %r16, 2;
	add.s32 	%r17, %r121, %r183;
	ld.shared.f32 	%f14, [%r17];
	setp.gt.f32 	%p37, %f13, %f14;
	xor.pred  	%p38, %p36, %p37;
	not.pred 	%p39, %p38;
	@%p39 bra 	$L__BB0_14;
	st.shared.f32 	[%r9], %f14;
	st.shared.f32 	[%r17], %f13;
	ld.shared.u32 	%r185, [%r10];
	add.s32 	%r188, %r123, %r183;
	ld.shared.u32 	%r189, [%r188];
	st.shared.u32 	[%r10], %r189;
	st.shared.u32 	[%r188], %r185;
$L__BB0_14:
	setp.gt.u32 	%p40, %r396, 31;
	bar.sync 	0;
	and.b32  	%r18, %r396, 8;
	@%p40 bra 	$L__BB0_18;
	xor.b32  	%r19, %r396, 4;
	setp.le.u32 	%p41, %r19, %r396;
	@%p41 bra 	$L__BB0_18;
	setp.eq.s32 	%p42, %r18, 0;
	ld.shared.f32 	%f15, [%r9];
	shl.b32 	%r190, %r19, 2;
	add.s32 	%r20, %r121, %r190;
	ld.shared.f32 	%f16, [%r20];
	setp.gt.f32 	%p43, %f15, %f16;
	xor.pred  	%p44, %p42, %p43;
	not.pred 	%p45, %p44;
	@%p45 bra 	$L__BB0_18;
	st.shared.f32 	[%r9], %f16;
	st.shared.f32 	[%r20], %f15;
	ld.shared.u32 	%r192, [%r10];
	add.s32 	%r195, %r123, %r190;
	ld.shared.u32 	%r196, [%r195];
	st.shared.u32 	[%r10], %r196;
	st.shared.u32 	[%r195], %r192;
$L__BB0_18:
	setp.gt.u32 	%p46, %r396, 31;
	bar.sync 	0;
	@%p46 bra 	$L__BB0_22;
	xor.b32  	%r21, %r396, 2;
	setp.le.u32 	%p47, %r21, %r396;
	@%p47 bra 	$L__BB0_22;
	setp.eq.s32 	%p48, %r18, 0;
	ld.shared.f32 	%f17, [%r9];
	shl.b32 	%r197, %r21, 2;
	add.s32 	%r22, %r121, %r197;
	ld.shared.f32 	%f18, [%r22];
	setp.gt.f32 	%p49, %f17, %f18;
	xor.pred  	%p50, %p48, %p49;
	not.pred 	%p51, %p50;
	@%p51 bra 	$L__BB0_22;
	st.shared.f32 	[%r9], %f18;
	st.shared.f32 	[%r22], %f17;
	ld.shared.u32 	%r199, [%r10];
	add.s32 	%r202, %r123, %r197;
	ld.shared.u32 	%r203, [%r202];
	st.shared.u32 	[%r10], %r203;
	st.shared.u32 	[%r202], %r199;
$L__BB0_22:
	setp.gt.u32 	%p52, %r396, 31;
	bar.sync 	0;
	@%p52 bra 	$L__BB0_26;
	xor.b32  	%r23, %r396, 1;
	setp.le.u32 	%p53, %r23, %r396;
	@%p53 bra 	$L__BB0_26;
	setp.eq.s32 	%p54, %r18, 0;
	ld.shared.f32 	%f19, [%r9];
	shl.b32 	%r204, %r23, 2;
	add.s32 	%r24, %r121, %r204;
	ld.shared.f32 	%f20, [%r24];
	setp.gt.f32 	%p55, %f19, %f20;
	xor.pred  	%p56, %p54, %p55;
	not.pred 	%p57, %p56;
	@%p57 bra 	$L__BB0_26;
	st.shared.f32 	[%r9], %f20;
	st.shared.f32 	[%r24], %f19;
	ld.shared.u32 	%r206, [%r10];
	add.s32 	%r209, %r123, %r204;
	ld.shared.u32 	%r210, [%r209];
	st.shared.u32 	[%r10], %r210;
	st.shared.u32 	[%r209], %r206;
$L__BB0_26:
	setp.gt.u32 	%p58, %r396, 31;
	bar.sync 	0;
	and.b32  	%r25, %r396, 16;
	@%p58 bra 	$L__BB0_30;
	xor.b32  	%r26, %r396, 8;
	setp.le.u32 	%p59, %r26, %r396;
	@%p59 bra 	$L__BB0_30;
	setp.eq.s32 	%p60, %r25, 0;
	ld.shared.f32 	%f21, [%r9];
	shl.b32 	%r211, %r26, 2;
	add.s32 	%r27, %r121, %r211;
	ld.shared.f32 	%f22, [%r27];
	setp.gt.f32 	%p61, %f21, %f22;
	xor.pred  	%p62, %p60, %p61;
	not.pred 	%p63, %p62;
	@%p63 bra 	$L__BB0_30;
	st.shared.f32 	[%r9], %f22;
	st.shared.f32 	[%r27], %f21;
	ld.shared.u32 	%r213, [%r10];
	add.s32 	%r216, %r123, %r211;
	ld.shared.u32 	%r217, [%r216];
	st.shared.u32 	[%r10], %r217;
	st.shared.u32 	[%r216], %r213;
$L__BB0_30:
	setp.gt.u32 	%p64, %r396, 31;
	bar.sync 	0;
	@%p64 bra 	$L__BB0_34;
	xor.b32  	%r28, %r396, 4;
	setp.le.u32 	%p65, %r28, %r396;
	@%p65 bra 	$L__BB0_34;
	setp.eq.s32 	%p66, %r25, 0;
	ld.shared.f32 	%f23, [%r9];
	shl.b32 	%r218, %r28, 2;
	add.s32 	%r29, %r121, %r218;
	ld.shared.f32 	%f24, [%r29];
	setp.gt.f32 	%p67, %f23, %f24;
	xor.pred  	%p68, %p66, %p67;
	not.pred 	%p69, %p68;
	@%p69 bra 	$L__BB0_34;
	st.shared.f32 	[%r9], %f24;
	st.shared.f32 	[%r29], %f23;
	ld.shared.u32 	%r220, [%r10];
	add.s32 	%r223, %r123, %r218;
	ld.shared.u32 	%r224, [%r223];
	st.shared.u32 	[%r10], %r224;
	st.shared.u32 	[%r223], %r220;
$L__BB0_34:
	setp.gt.u32 	%p70, %r396, 31;
	bar.sync 	0;
	@%p70 bra 	$L__BB0_38;
	xor.b32  	%r30, %r396, 2;
	setp.le.u32 	%p71, %r30, %r396;
	@%p71 bra 	$L__BB0_38;
	setp.eq.s32 	%p72, %r25, 0;
	ld.shared.f32 	%f25, [%r9];
	shl.b32 	%r225, %r30, 2;
	add.s32 	%r31, %r121, %r225;
	ld.shared.f32 	%f26, [%r31];
	setp.gt.f32 	%p73, %f25, %f26;
	xor.pred  	%p74, %p72, %p73;
	not.pred 	%p75, %p74;
	@%p75 bra 	$L__BB0_38;
	st.shared.f32 	[%r9], %f26;
	st.shared.f32 	[%r31], %f25;
	ld.shared.u32 	%r227, [%r10];
	add.s32 	%r230, %r123, %r225;
	ld.shared.u32 	%r231, [%r230];
	st.shared.u32 	[%r10], %r231;
	st.shared.u32 	[%r230], %r227;
$L__BB0_38:
	setp.gt.u32 	%p76, %r396, 31;
	bar.sync 	0;
	@%p76 bra 	$L__BB0_42;
	xor.b32  	%r32, %r396, 1;
	setp.le.u32 	%p77, %r32, %r396;
	@%p77 bra 	$L__BB0_42;
	setp.eq.s32 	%p78, %r25, 0;
	ld.shared.f32 	%f27, [%r9];
	shl.b32 	%r232, %r32, 2;
	add.s32 	%r33, %r121, %r232;
	ld.shared.f32 	%f28, [%r33];
	setp.gt.f32 	%p79, %f27, %f28;
	xor.pred  	%p80, %p78, %p79;
	not.pred 	%p81, %p80;
	@%p81 bra 	$L__BB0_42;
	st.shared.f32 	[%r9], %f28;
	st.shared.f32 	[%r33], %f27;
	ld.shared.u32 	%r234, [%r10];
	add.s32 	%r237, %r123, %r232;
	ld.shared.u32 	%r238, [%r237];
	st.shared.u32 	[%r10], %r238;
	st.shared.u32 	[%r237], %r234;
$L__BB0_42:
	setp.gt.u32 	%p82, %r396, 31;
	bar.sync 	0;
	and.b32  	%r34, %r396, 32;
	@%p82 bra 	$L__BB0_46;
	xor.b32  	%r35, %r396, 16;
	setp.le.u32 	%p83, %r35, %r396;
	@%p83 bra 	$L__BB0_46;
	setp.eq.s32 	%p84, %r34, 0;
	ld.shared.f32 	%f29, [%r9];
	shl.b32 	%r239, %r35, 2;
	add.s32 	%r36, %r121, %r239;
	ld.shared.f32 	%f30, [%r36];
	setp.gt.f32 	%p85, %f29, %f30;
	xor.pred  	%p86, %p84, %p85;
	not.pred 	%p87, %p86;
	@%p87 bra 	$L__BB0_46;
	st.shared.f32 	[%r9], %f30;
	st.shared.f32 	[%r36], %f29;
	ld.shared.u32 	%r241, [%r10];
	add.s32 	%r244, %r123, %r239;
	ld.shared.u32 	%r245, [%r244];
	st.shared.u32 	[%r10], %r245;
	st.shared.u32 	[%r244], %r241;
$L__BB0_46:
	setp.gt.u32 	%p88, %r396, 31;
	bar.sync 	0;
	@%p88 bra 	$L__BB0_50;
	xor.b32  	%r37, %r396, 8;
	setp.le.u32 	%p89, %r37, %r396;
	@%p89 bra 	$L__BB0_50;
	setp.eq.s32 	%p90, %r34, 0;
	ld.shared.f32 	%f31, [%r9];
	shl.b32 	%r246, %r37, 2;
	add.s32 	%r38, %r121, %r246;
	ld.shared.f32 	%f32, [%r38];
	setp.gt.f32 	%p91, %f31, %f32;
	xor.pred  	%p92, %p90, %p91;
	not.pred 	%p93, %p92;
	@%p93 bra 	$L__BB0_50;
	st.shared.f32 	[%r9], %f32;
	st.shared.f32 	[%r38], %f31;
	ld.shared.u32 	%r248, [%r10];
	add.s32 	%r251, %r123, %r246;
	ld.shared.u32 	%r252, [%r251];
	st.shared.u32 	[%r10], %r252;
	st.shared.u32 	[%r251], %r248;
$L__BB0_50:
	setp.gt.u32 	%p94, %r396, 31;
	bar.sync 	0;
	@%p94 bra 	$L__BB0_54;
	xor.b32  	%r39, %r396, 4;
	setp.le.u32 	%p95, %r39, %r396;
	@%p95 bra 	$L__BB0_54;
	setp.eq.s32 	%p96, %r34, 0;
	ld.shared.f32 	%f33, [%r9];
	shl.b32 	%r253, %r39, 2;
	add.s32 	%r40, %r121, %r253;
	ld.shared.f32 	%f34, [%r40];
	setp.gt.f32 	%p97, %f33, %f34;
	xor.pred  	%p98, %p96, %p97;
	not.pred 	%p99, %p98;
	@%p99 bra 	$L__BB0_54;
	st.shared.f32 	[%r9], %f34;
	st.shared.f32 	[%r40], %f33;
	ld.shared.u32 	%r255, [%r10];
	add.s32 	%r258, %r123, %r253;
	ld.shared.u32 	%r259, [%r258];
	st.shared.u32 	[%r10], %r259;
	st.shared.u32 	[%r258], %r255;
$L__BB0_54:
	setp.gt.u32 	%p100, %r396, 31;
	bar.sync 	0;
	@%p100 bra 	$L__BB0_58;
	xor.b32  	%r41, %r396, 2;
	setp.le.u32 	%p101, %r41, %r396;
	@%p101 bra 	$L__BB0_58;
	setp.eq.s32 	%p102, %r34, 0;
	ld.shared.f32 	%f35, [%r9];
	shl.b32 	%r260, %r41, 2;
	add.s32 	%r42, %r121, %r260;
	ld.shared.f32 	%f36, [%r42];
	setp.gt.f32 	%p103, %f35, %f36;
	xor.pred  	%p104, %p102, %p103;
	not.pred 	%p105, %p104;
	@%p105 bra 	$L__BB0_58;
	st.shared.f32 	[%r9], %f36;
	st.shared.f32 	[%r42], %f35;
	ld.shared.u32 	%r262, [%r10];
	add.s32 	%r265, %r123, %r260;
	ld.shared.u32 	%r266, [%r265];
	st.shared.u32 	[%r10], %r266;
	st.shared.u32 	[%r265], %r262;
$L__BB0_58:
	setp.gt.u32 	%p106, %r396, 31;
	bar.sync 	0;
	@%p106 bra 	$L__BB0_62;
	xor.b32  	%r43, %r396, 1;
	setp.le.u32 	%p107, %r43, %r396;
	@%p107 bra 	$L__BB0_62;
	setp.eq.s32 	%p108, %r34, 0;
	ld.shared.f32 	%f37, [%r9];
	shl.b32 	%r267, %r43, 2;
	add.s32 	%r44, %r121, %r267;
	ld.shared.f32 	%f38, [%r44];
	setp.gt.f32 	%p109, %f37, %f38;
	xor.pred  	%p110, %p108, %p109;
	not.pred 	%p111, %p110;
	@%p111 bra 	$L__BB0_62;
	st.shared.f32 	[%r9], %f38;
	st.shared.f32 	[%r44], %f37;
	ld.shared.u32 	%r269, [%r10];
	add.s32 	%r272, %r123, %r267;
	ld.shared.u32 	%r273, [%r272];
	st.shared.u32 	[%r10], %r273;
	st.shared.u32 	[%r272], %r269;
$L__BB0_62:
	bar.sync 	0;
	mul.lo.s32 	%r276, %r91, 5;
	sub.s32 	%r277, %r1, %r276;
	shl.b32 	%r278, %r277, 2;
	add.s32 	%r280, %r123, %r278;
	ld.shared.u32 	%r45, [%r280];
	setp.ne.s32 	%p112, %r396, 0;
	@%p112 bra 	$L__BB0_64;
	ld.param.u64 	%rd48, [_Z17gemv_phase_kernelPK6__halfS1_S1_PfPiS3__param_5];
	cvta.to.global.u64 	%rd22, %rd48;
	mul.wide.u32 	%rd23, %r1, 4;
	add.s64 	%rd24, %rd22, %rd23;
	st.global.u32 	[%rd24], %r45;
$L__BB0_64:
	ld.param.u64 	%rd46, [_Z17gemv_phase_kernelPK6__halfS1_S1_PfPiS3__param_0];
	bar.sync 	0;
	shl.b32 	%r286, %r3, 12;
	shl.b32 	%r287, %r45, 23;
	add.s32 	%r288, %r4, %r286;
	add.s32 	%r46, %r288, %r287;
	mul.wide.s32 	%rd27, %r46, 2;
	add.s64 	%rd25, %rd46, %rd27;
	mov.b32 	%r284, 16;
	// begin inline asm
	cp.async.cg.shared.global [%r82], [%rd25], 16, %r284;

	// end inline asm
	add.s64 	%rd26, %rd25, 8192;
	// begin inline asm
	cp.async.cg.shared.global [%r84], [%rd26], 16, %r284;

	// end inline asm
	// begin inline asm
	cp.async.commit_group;

	// end inline asm
	mov.b32 	%r393, 1;
$L__BB0_65:
	ld.param.u64 	%rd47, [_Z17gemv_phase_kernelPK6__halfS1_S1_PfPiS3__param_0];
	shl.b32 	%r293, %r393, 16;
	add.s32 	%r294, %r293, %r46;
	mul.wide.s32 	%rd30, %r294, 2;
	add.s64 	%rd28, %rd47, %rd30;
	shl.b32 	%r295, %r393, 12;
	and.b32  	%r296, %r295, 4096;
	add.s32 	%r289, %r82, %r296;
	mov.b32 	%r292, 16;
	// begin inline asm
	cp.async.cg.shared.global [%r289], [%rd28], 16, %r292;

	// end inline asm
	add.s64 	%rd29, %rd28, 8192;
	add.s32 	%r291, %r289, 256;
	// begin inline asm
	cp.async.cg.shared.global [%r291], [%rd29], 16, %r292;

	// end inline asm
	// begin inline asm
	cp.async.commit_group;

	// end inline asm
	// begin inline asm
	cp.async.wait_group 1;

	// end inline asm
	bar.sync 	0;
	add.s32 	%r297, %r393, -1;
	shl.b32 	%r298, %r297, 4;
	add.s32 	%r299, %r298, %r3;
	shl.b32 	%r300, %r297, 12;
	and.b32  	%r301, %r300, 4096;
	add.s32 	%r302, %r82, %r301;
	ld.shared.v4.u32 	{%r303, %r304, %r305, %r306}, [%r302];
	mov.b32 	{%rs43, %rs44}, %r303;
	// begin inline asm
	{  cvt.f32.f16 %f143, %rs43;}

	// end inline asm
	fma.rn.f32 	%f159, %f39, %f143, 0f00000000;
	// begin inline asm
	{  cvt.f32.f16 %f144, %rs44;}

	// end inline asm
	fma.rn.f32 	%f160, %f41, %f144, %f159;
	mov.b32 	{%rs45, %rs46}, %r304;
	// begin inline asm
	{  cvt.f32.f16 %f145, %rs45;}

	// end inline asm
	fma.rn.f32 	%f161, %f43, %f145, %f160;
	// begin inline asm
	{  cvt.f32.f16 %f146, %rs46;}

	// end inline asm
	fma.rn.f32 	%f162, %f45, %f146, %f161;
	mov.b32 	{%rs47, %rs48}, %r305;
	// begin inline asm
	{  cvt.f32.f16 %f147, %rs47;}

	// end inline asm
	fma.rn.f32 	%f163, %f47, %f147, %f162;
	// begin inline asm
	{  cvt.f32.f16 %f148, %rs48;}

	// end inline asm
	fma.rn.f32 	%f164, %f49, %f148, %f163;
	mov.b32 	{%rs49, %rs50}, %r306;
	// begin inline asm
	{  cvt.f32.f16 %f149, %rs49;}

	// end inline asm
	fma.rn.f32 	%f165, %f51, %f149, %f164;
	// begin inline asm
	{  cvt.f32.f16 %f150, %rs50;}

	// end inline asm
	fma.rn.f32 	%f166, %f53, %f150, %f165;
	mov.b32 	%r307, %f166;
	shfl.sync.bfly.b32	%r308|%p113, %r307, 8, 31, -1;
	mov.b32 	%f167, %r308;
	add.f32 	%f168, %f166, %f167;
	mov.b32 	%r309, %f168;
	shfl.sync.bfly.b32	%r310|%p114, %r309, 4, 31, -1;
	mov.b32 	%f169, %r310;
	add.f32 	%f170, %f168, %f169;
	mov.b32 	%r311, %f170;
	shfl.sync.bfly.b32	%r312|%p115, %r311, 2, 31, -1;
	mov.b32 	%f171, %r312;
	add.f32 	%f172, %f170, %f171;
	mov.b32 	%r313, %f172;
	shfl.sync.bfly.b32	%r314|%p116, %r313, 1, 31, -1;
	mov.b32 	%f173, %r314;
	add.f32 	%f174, %f172, %f173;
	shl.b32 	%r315, %r299, 2;
	mov.u32 	%r316, _ZZ17gemv_phase_kernelPK6__halfS1_S1_PfPiS3_E9cand_vals;
	add.s32 	%r317, %r316, %r315;
	st.shared.f32 	[%r317], %f174;
	mov.u32 	%r318, _ZZ17gemv_phase_kernelPK6__halfS1_S1_PfPiS3_E8cand_idx;
	add.s32 	%r319, %r318, %r315;
	st.shared.u32 	[%r319], %r299;
	ld.shared.v4.u32 	{%r320, %r321, %r322, %r323}, [%r302+256];
	mov.b32 	{%rs51, %rs52}, %r320;
	// begin inline asm
	{  cvt.f32.f16 %f151, %rs51;}

	// end inline asm
	fma.rn.f32 	%f175, %f39, %f151, 0f00000000;
	// begin inline asm
	{  cvt.f32.f16 %f152, %rs52;}

	// end inline asm
	fma.rn.f32 	%f176, %f41, %f152, %f175;
	mov.b32 	{%rs53, %rs54}, %r321;
	// begin inline asm
	{  cvt.f32.f16 %f153, %rs53;}

	// end inline asm
	fma.rn.f32 	%f177, %f43, %f153, %f176;
	// begin inline asm
	{  cvt.f32.f16 %f154, %rs54;}

	// end inline asm
	fma.rn.f32 	%f178, %f45, %f154, %f177;
	mov.b32 	{%rs55, %rs56}, %r322;
	// begin inline asm
	{  cvt.f32.f16 %f155, %rs55;}

	// end inline asm
	fma.rn.f32 	%f179, %f47, %f155, %f178;
	// begin inline asm
	{  cvt.f32.f16 %f156, %rs56;}

	// end inline asm
	fma.rn.f32 	%f180, %f49, %f156, %f179;
	mov.b32 	{%rs57, %rs58}, %r323;
	// begin inline asm
	{  cvt.f32.f16 %f157, %rs57;}

	// end inline asm
	fma.rn.f32 	%f181, %f51, %f157, %f180;
	// begin inline asm
	{  cvt.f32.f16 %f158, %rs58;}

	// end inline asm
	fma.rn.f32 	%f182, %f53, %f158, %f181;
	mov.b32 	%r324, %f182;
	shfl.sync.bfly.b32	%r325|%p117, %r324, 8, 31, -1;
	mov.b32 	%f183, %r325;
	add.f32 	%f184, %f182, %f183;
	mov.b32 	%r326, %f184;
	shfl.sync.bfly.b32	%r327|%p118, %r326, 4, 31, -1;
	mov.b32 	%f185, %r327;
	add.f32 	%f186, %f184, %f185;
	mov.b32 	%r328, %f186;
	shfl.sync.bfly.b32	%r329|%p119, %r328, 2, 31, -1;
	mov.b32 	%f187, %r329;
	add.f32 	%f188, %f186, %f187;
	mov.b32 	%r330, %f188;
	shfl.sync.bfly.b32	%r331|%p120, %r330, 1, 31, -1;
	mov.b32 	%f189, %r331;
	add.f32 	%f190, %f188, %f189;
	add.s32 	%r332, %r299, 1;
	st.shared.f32 	[%r317+4], %f190;
	st.shared.u32 	[%r319+4], %r332;
	add.s32 	%r393, %r393, 1;
	setp.ne.s32 	%p121, %r393, 128;
	@%p121 bra 	$L__BB0_65;
	// begin inline asm
	cp.async.wait_group 0;

	// end inline asm
	bar.sync 	0;
	add.s32 	%r333, %r3, 2032;
	ld.shared.v4.u32 	{%r334, %r335, %r336, %r337}, [%r86];
	mov.b32 	{%rs59, %rs60}, %r334;
	// begin inline asm
	{  cvt.f32.f16 %f191, %rs59;}

	// end inline asm
	fma.rn.f32 	%f207, %f39, %f191, 0f00000000;
	// begin inline asm
	{  cvt.f32.f16 %f192, %rs60;}

	// end inline asm
	fma.rn.f32 	%f208, %f41, %f192, %f207;
	mov.b32 	{%rs61, %rs62}, %r335;
	// begin inline asm
	{  cvt.f32.f16 %f193, %rs61;}

	// end inline asm
	fma.rn.f32 	%f209, %f43, %f193, %f208;
	// begin inline asm
	{  cvt.f32.f16 %f194, %rs62;}

	// end inline asm
	fma.rn.f32 	%f210, %f45, %f194, %f209;
	mov.b32 	{%rs63, %rs64}, %r336;
	// begin inline asm
	{  cvt.f32.f16 %f195, %rs63;}

	// end inline asm
	fma.rn.f32 	%f211, %f47, %f195, %f210;
	// begin inline asm
	{  cvt.f32.f16 %f196, %rs64;}

	// end inline asm
	fma.rn.f32 	%f212, %f49, %f196, %f211;
	mov.b32 	{%rs65, %rs66}, %r337;
	// begin inline asm
	{  cvt.f32.f16 %f197, %rs65;}

	// end inline asm
	fma.rn.f32 	%f213, %f51, %f197, %f212;
	// begin inline asm
	{  cvt.f32.f16 %f198, %rs66;}

	// end inline asm
	fma.rn.f32 	%f214, %f53, %f198, %f213;
	mov.b32 	%r338, %f214;
	shfl.sync.bfly.b32	%r339|%p122, %r338, 8, 31, -1;
	mov.b32 	%f215, %r339;
	add.f32 	%f216, %f214, %f215;
	mov.b32 	%r340, %f216;
	shfl.sync.bfly.b32	%r341|%p123, %r340, 4, 31, -1;
	mov.b32 	%f217, %r341;
	add.f32 	%f218, %f216, %f217;
	mov.b32 	%r342, %f218;
	shfl.sync.bfly.b32	%r343|%p124, %r342, 2, 31, -1;
	mov.b32 	%f219, %r343;
	add.f32 	%f220, %f218, %f219;
	mov.b32 	%r344, %f220;
	shfl.sync.bfly.b32	%r345|%p125, %r344, 1, 31, -1;
	mov.b32 	%f221, %r345;
	add.f32 	%f222, %f220, %f221;
	shl.b32 	%r346, %r3, 2;
	mov.u32 	%r347, _ZZ17gemv_phase_kernelPK6__halfS1_S1_PfPiS3_E9cand_vals;
	add.s32 	%r348, %r347, %r346;
	st.shared.f32 	[%r348+8128], %f222;
	mov.u32 	%r349, _ZZ17gemv_phase_kernelPK6__halfS1_S1_PfPiS3_E8cand_idx;
	add.s32 	%r350, %r349, %r346;
	st.shared.u32 	[%r350+8128], %r333;
	ld.shared.v4.u32 	{%r351, %r352, %r353, %r354}, [%r88];
	mov.b32 	{%rs67, %rs68}, %r351;
	// begin inline asm
	{  cvt.f32.f16 %f199, %rs67;}

	// end inline asm
	fma.rn.f32 	%f223, %f39, %f199, 0f00000000;
	// begin inline asm
	{  cvt.f32.f16 %f200, %rs68;}

	// end inline asm
	fma.rn.f32 	%f224, %f41, %f200, %f223;
	mov.b32 	{%rs69, %rs70}, %r352;
	// begin inline asm
	{  cvt.f32.f16 %f201, %rs69;}

	// end inline asm
	fma.rn.f32 	%f225, %f43, %f201, %f224;
	// begin inline asm
	{  cvt.f32.f16 %f202, %rs70;}

	// end inline asm
	fma.rn.f32 	%f226, %f45, %f202, %f225;
	mov.b32 	{%rs71, %rs72}, %r353;
	// begin inline asm
	{  cvt.f32.f16 %f203, %rs71;}

	// end inline asm
	fma.rn.f32 	%f227, %f47, %f203, %f226;
	// begin inline asm
	{  cvt.f32.f16 %f204, %rs72;}

	// end inline asm
	fma.rn.f32 	%f228, %f49, %f204, %f227;
	mov.b32 	{%rs73, %rs74}, %r354;
	// begin inline asm
	{  cvt.f32.f16 %f205, %rs73;}

	// end inline asm
	fma.rn.f32 	%f229, %f51, %f205, %f228;
	// begin inline asm
	{  cvt.f32.f16 %f206, %rs74;}

	// end inline asm
	fma.rn.f32 	%f230, %f53, %f206, %f229;
	mov.b32 	%r355, %f230;
	shfl.sync.bfly.b32	%r356|%p126, %r355, 8, 31, -1;
	mov.b32 	%f231, %r356;
	add.f32 	%f232, %f230, %f231;
	mov.b32 	%r357, %f232;
	shfl.sync.bfly.b32	%r358|%p127, %r357, 4, 31, -1;
	mov.b32 	%f233, %r358;
	add.f32 	%f234, %f232, %f233;
	mov.b32 	%r359, %f234;
	shfl.sync.bfly.b32	%r360|%p128, %r359, 2, 31, -1;
	mov.b32 	%f235, %r360;
	add.f32 	%f236, %f234, %f235;
	mov.b32 	%r361, %f236;
	shfl.sync.bfly.b32	%r362|%p129, %r361, 1, 31, -1;
	mov.b32 	%f237, %r362;
	add.f32 	%f238, %f236, %f237;
	add.s32 	%r363, %r3, 2033;
	st.shared.f32 	[%r348+8132], %f238;
	st.shared.u32 	[%r350+8132], %r363;
	bar.sync 	0;
	shl.b32 	%r49, %r1, 11;
	mov.u32 	%r50, %ntid.x;
	add.s32 	%r364, %r396, %r50;
	cvt.u16.u32 	%rs75, %r364;
	sub.s16 	%rs76, 2047, %rs75;
	cvt.u16.u32 	%rs77, %r50;
	div.u16 	%rs1, %rs76, %rs77;
	and.b16  	%rs2, %rs1, 3;
	setp.eq.s16 	%p130, %rs2, 2;
	@%p130 bra 	$L__BB0_69;
	cvt.u32.u16 	%r51, %rs2;
	mov.b32 	%r395, 0;
$L__BB0_68:
	.pragma "nounroll";
	shl.b32 	%r366, %r396, 2;
	add.s32 	%r368, %r347, %r366;
	ld.shared.f32 	%f239, [%r368];
	add.s32 	%r369, %r49, %r396;
	mul.wide.u32 	%rd31, %r369, 4;
	add.s64 	%rd32, %rd2, %rd31;
	st.global.f32 	[%rd32], %f239;
	add.s32 	%r371, %r349, %r366;
	ld.shared.u32 	%r372, [%r371];
	add.s64 	%rd33, %rd1, %rd31;
	st.global.u32 	[%rd33], %r372;
	add.s32 	%r396, %r396, %r50;
	add.s32 	%r395, %r395, 1;
	xor.b32  	%r373, %r395, %r51;
	setp.ne.s32 	%p131, %r373, 2;
	@%p131 bra 	$L__BB0_68;
$L__BB0_69:
	setp.lt.u16 	%p132, %rs1, 2;
	@%p132 bra 	$L__BB0_72;
	shl.b32 	%r57, %r50, 2;
	add.s32 	%r58, %r349, %r57;
	shl.b32 	%r401, %r396, 2;
	shl.b32 	%r60, %r50, 4;
	shl.b32 	%r375, %r50, 3;
	add.s32 	%r61, %r349, %r375;
	mul.lo.s32 	%r376, %r50, 12;
	add.s32 	%r62, %r349, %r376;
	add.s32 	%r397, %r396, %r49;
	add.s32 	%r400, %r397, %r50;
	shl.b32 	%r377, %r50, 1;
	add.s32 	%r399, %r397, %r377;
	mad.lo.s32 	%r398, %r50, 3, %r397;
	add.s32 	%r67, %r347, %r57;
	add.s32 	%r68, %r347, %r375;
	add.s32 	%r69, %r347, %r376;
$L__BB0_71:
	add.s32 	%r380, %r347, %r401;
	ld.shared.f32 	%f240, [%r380];
	mul.wide.u32 	%rd34, %r397, 4;
	add.s64 	%rd35, %rd2, %rd34;
	st.global.f32 	[%rd35], %f240;
	add.s32 	%r382, %r349, %r401;
	ld.shared.u32 	%r383, [%r382];
	add.s64 	%rd36, %rd1, %rd34;
	st.global.u32 	[%rd36], %r383;
	add.s32 	%r384, %r67, %r401;
	ld.shared.f32 	%f241, [%r384];
	mul.wide.u32 	%rd37, %r400, 4;
	add.s64 	%rd38, %rd2, %rd37;
	st.global.f32 	[%rd38], %f241;
	add.s32 	%r385, %r58, %r401;
	ld.shared.u32 	%r386, [%r385];
	add.s64 	%rd39, %rd1, %rd37;
	st.global.u32 	[%rd39], %r386;
	add.s32 	%r387, %r68, %r401;
	ld.shared.f32 	%f242, [%r387];
	mul.wide.u32 	%rd40, %r399, 4;
	add.s64 	%rd41, %rd2, %rd40;
	st.global.f32 	[%rd41], %f242;
	add.s32 	%r388, %r61, %r401;
	ld.shared.u32 	%r389, [%r388];
	add.s64 	%rd42, %rd1, %rd40;
	st.global.u32 	[%rd42], %r389;
	add.s32 	%r390, %r69, %r401;
	ld.shared.f32 	%f243, [%r390];
	mul.wide.u32 	%rd43, %r398, 4;
	add.s64 	%rd44, %rd2, %rd43;
	st.global.f32 	[%rd44], %f243;
	add.s32 	%r391, %r62, %r401;
	ld.shared.u32 	%r392, [%r391];
	add.s64 	%rd45, %rd1, %rd43;
	st.global.u32 	[%rd45], %r392;
	add.s32 	%r396, %r396, %r57;
	add.s32 	%r401, %r401, %r60;
	add.s32 	%r400, %r400, %r57;
	add.s32 	%r399, %r399, %r57;
	add.s32 	%r398, %r398, %r57;
	add.s32 	%r397, %r397, %r57;
	setp.lt.u32 	%p133, %r396, 2048;
	@%p133 bra 	$L__BB0_71;
$L__BB0_72:
	ret;

}
	// .globl	_Z20bitonic_phase_kernelPKfPKiS2_Pi
.visible .entry _Z20bitonic_phase_kernelPKfPKiS2_Pi(
	.param .u64 .ptr .align 1 _Z20bitonic_phase_kernelPKfPKiS2_Pi_param_0,
	.param .u64 .ptr .align 1 _Z20bitonic_phase_kernelPKfPKiS2_Pi_param_1,
	.param .u64 .ptr .align 1 _Z20bitonic_phase_kernelPKfPKiS2_Pi_param_2,
	.param .u64 .ptr .align 1 _Z20bitonic_phase_kernelPKfPKiS2_Pi_param_3
)
{
	.reg .pred 	%p<407>;
	.reg .b16 	%rs<6>;
	.reg .b32 	%r<1347>;
	.reg .b32 	%f<148>;
	.reg .b64 	%rd<20>;
	// demoted variable
	.shared .align 4 .b8 _ZZ20bitonic_phase_kernelPKfPKiS2_PiE9cand_vals[8192];
	// demoted variable
	.shared .align 4 .b8 _ZZ20bitonic_phase_kernelPKfPKiS2_PiE8cand_idx[8192];
	ld.param.u64 	%rd5, [_Z20bitonic_phase_kernelPKfPKiS2_Pi_param_2];
	ld.param.u64 	%rd6, [_Z20bitonic_phase_kernelPKfPKiS2_Pi_param_3];
	cvta.to.global.u64 	%rd1, %rd6;
	mov.u32 	%r1, %ctaid.x;
	mov.u32 	%r1346, %tid.x;
	mul.lo.s32 	%r3, %r1, 40763;
	mov.u32 	%r4, %ntid.x;
	add.s32 	%r5, %r1346, %r4;
	cvt.u16.u32 	%rs3, %r5;
	sub.s16 	%rs4, 2047, %rs3;
	cvt.u16.u32 	%rs5, %r4;
	div.u16 	%rs1, %rs4, %rs5;
	and.b16  	%rs2, %rs1, 3;
	setp.eq.s16 	%p1, %rs2, 2;
	mov.u32 	%r1198, %r1346;
	@%p1 bra 	$L__BB1_3;
	cvt.u32.u16 	%r6, %rs2;
	mov.b32 	%r1197, 0;
	mov.u32 	%r1198, %r1346;
$L__BB1_2:
	.pragma "nounroll";
	mul.lo.s32 	%r537, %r1198, 60205;
	xor.b32  	%r538, %r537, %r3;
	mad.lo.s32 	%r539, %r538, 26125, 62303;
	and.b32  	%r540, %r539, 65535;
	cvt.rn.f32.u32 	%f133, %r540;
	div.rn.f32 	%f134, %f133, 0f477FFF00;
	add.f32 	%f135, %f134, 0fBF000000;
	shl.b32 	%r541, %r1198, 2;
	mov.u32 	%r542, _ZZ20bitonic_phase_kernelPKfPKiS2_PiE9cand_vals;
	add.s32 	%r543, %r542, %r541;
	st.shared.f32 	[%r543], %f135;
	mov.u32 	%r544, _ZZ20bitonic_phase_kernelPKfPKiS2_PiE8cand_idx;
	add.s32 	%r545, %r544, %r541;
	st.shared.u32 	[%r545], %r1198;
	add.s32 	%r1198, %r1198, %r4;
	add.s32 	%r1197, %r1197, 1;
	xor.b32  	%r546, %r1197, %r6;
	setp.ne.s32 	%p2, %r546, 2;
	@%p2 bra 	$L__BB1_2;
$L__BB1_3:
	setp.lt.u16 	%p3, %rs1, 2;
	@%p3 bra 	$L__BB1_6;
	mul.lo.s32 	%r1199, %r1198, 60205;
	mad.lo.s32 	%r1206, %r4, 120410, %r1199;
	mul.lo.s32 	%r14, %r4, 240820;
	shl.b32 	%r547, %r4, 1;
	add.s32 	%r1205, %r1198, %r547;
	shl.b32 	%r16, %r4, 2;
	mad.lo.s32 	%r1204, %r4, 180615, %r1199;
	mad.lo.s32 	%r1203, %r4, 3, %r1198;
	add.s32 	%r1202, %r4, %r1198;
	mul.lo.s32 	%r1201, %r1202, 60205;
	mov.u32 	%r548, _ZZ20bitonic_phase_kernelPKfPKiS2_PiE8cand_idx;
	add.s32 	%r21, %r548, %r16;
	shl.b32 	%r1200, %r1198, 2;
	shl.b32 	%r23, %r4, 4;
	shl.b32 	%r549, %r4, 3;
	add.s32 	%r24, %r548, %r549;
	mul.lo.s32 	%r550, %r4, 12;
	add.s32 	%r25, %r548, %r550;
	mov.u32 	%r551, _ZZ20bitonic_phase_kernelPKfPKiS2_PiE9cand_vals;
	add.s32 	%r26, %r551, %r16;
	add.s32 	%r27, %r551, %r549;
	add.s32 	%r28, %r551, %r550;
$L__BB1_5:
	xor.b32  	%r552, %r1199, %r3;
	mad.lo.s32 	%r553, %r552, 26125, 62303;
	and.b32  	%r554, %r553, 65535;
	cvt.rn.f32.u32 	%f136, %r554;
	div.rn.f32 	%f137, %f136, 0f477FFF00;
	add.f32 	%f138, %f137, 0fBF000000;
	add.s32 	%r556, %r551, %r1200;
	st.shared.f32 	[%r556], %f138;
	add.s32 	%r558, %r548, %r1200;
	st.shared.u32 	[%r558], %r1198;
	add.s32 	%r559, %r1198, %r4;
	xor.b32  	%r560, %r1201, %r3;
	mad.lo.s32 	%r561, %r560, 26125, 62303;
	and.b32  	%r562, %r561, 65535;
	cvt.rn.f32.u32 	%f139, %r562;
	div.rn.f32 	%f140, %f139, 0f477FFF00;
	add.f32 	%f141, %f140, 0fBF000000;
	add.s32 	%r563, %r26, %r1200;
	st.shared.f32 	[%r563], %f141;
	add.s32 	%r564, %r21, %r1200;
	st.shared.u32 	[%r564], %r1202;
	add.s32 	%r565, %r559, %r4;
	xor.b32  	%r566, %r1206, %r3;
	mad.lo.s32 	%r567, %r566, 26125, 62303;
	and.b32  	%r568, %r567, 65535;
	cvt.rn.f32.u32 	%f142, %r568;
	div.rn.f32 	%f143, %f142, 0f477FFF00;
	add.f32 	%f144, %f143, 0fBF000000;
	add.s32 	%r569, %r27, %r1200;
	st.shared.f32 	[%r569], %f144;
	add.s32 	%r570, %r24, %r1200;
	st.shared.u32 	[%r570], %r1205;
	add.s32 	%r571, %r565, %r4;
	xor.b32  	%r572, %r1204, %r3;
	mad.lo.s32 	%r573, %r572, 26125, 62303;
	and.b32  	%r574, %r573, 65535;
	cvt.rn.f32.u32 	%f145, %r574;
	div.rn.f32 	%f146, %f145, 0f477FFF00;
	add.f32 	%f147, %f146, 0fBF000000;
	add.s32 	%r575, %r28, %r1200;
	st.shared.f32 	[%r575], %f147;
	add.s32 	%r576, %r25, %r1200;
	st.shared.u32 	[%r576], %r1203;
	add.s32 	%r1198, %r571, %r4;
	add.s32 	%r1206, %r1206, %r14;
	add.s32 	%r1205, %r1205, %r16;
	add.s32 	%r1204, %r1204, %r14;
	add.s32 	%r1203, %r1203, %r16;
	add.s32 	%r1202, %r1202, %r16;
	add.s32 	%r1201, %r1201, %r14;
	add.s32 	%r1200, %r1200, %r23;
	add.s32 	%r1199, %r1199, %r14;
	setp.lt.u32 	%p4, %r1198, 2048;
	@%p4 bra 	$L__BB1_5;
$L__BB1_6:
	bar.sync 	0;
	shl.b32 	%r47, %r1346, 2;
	shl.b32 	%r48, %r4, 2;
	mov.u32 	%r1208, %r47;
	mov.u32 	%r1209, %r1346;
$L__BB1_7:
	xor.b32  	%r51, %r1209, 1;
	setp.le.u32 	%p5, %r51, %r1209;
	@%p5 bra 	$L__BB1_10;
	and.b32  	%r577, %r1209, 2;
	mov.u32 	%r578, _ZZ20bitonic_phase_kernelPKfPKiS2_PiE9cand_vals;
	add.s32 	%r52, %r578, %r1208;
	ld.shared.f32 	%f1, [%r52];
	shl.b32 	%r579, %r51, 2;
	add.s32 	%r53, %r578, %r579;
	ld.shared.f32 	%f2, [%r53];
	setp.gt.f32 	%p6, %f1, %f2;
	setp.eq.s32 	%p7, %r577, 0;
	xor.pred  	%p8, %p7, %p6;
	not.pred 	%p9, %p8;
	@%p9 bra 	$L__BB1_10;
	st.shared.f32 	[%r52], %f2;
	st.shared.f32 	[%r53], %f1;
	mov.u32 	%r580, _ZZ20bitonic_phase_kernelPKfPKiS2_PiE8cand_idx;
	add.s32 	%r581, %r580, %r1208;
	ld.shared.u32 	%r582, [%r581];
	add.s32 	%r584, %r580, %r579;
	ld.shared.u32 	%r585, [%r584];
	st.shared.u32 	[%r581], %r585;
	st.shared.u32 	[%r584], %r582;
$L__BB1_10:
	add.s32 	%r1209, %r1209, %r4;
	add.s32 	%r1208, %r1208, %r48;
	setp.lt.u32 	%p10, %r1209, 2048;
	@%p10 bra 	$L__BB1_7;
	bar.sync 	0;
	mov.u32 	%r1210, %r47;
	mov.u32 	%r1211, %r1346;
$L__BB1_12:
	xor.b32  	%r58, %r1211, 2;
	setp.le.u32 	%p11, %r58, %r1211;
	@%p11 bra 	$L__BB1_15;
	and.b32  	%r586, %r1211, 4;
	mov.u32 	%r587, _ZZ20bitonic_phase_kernelPKfPKiS2_PiE9cand_vals;
	add.s32 	%r59, %r587, %r1210;
	ld.shared.f32 	%f3, [%r59];
	shl.b32 	%r588, %r58, 2;
	add.s32 	%r60, %r587, %r588;
	ld.shared.f32 	%f4, [%r60];
	setp.gt.f32 	%p12, %f3, %f4;
	setp.eq.s32 	%p13, %r586, 0;
	xor.pred  	%p14, %p13, %p12;
	not.pred 	%p15, %p14;
	@%p15 bra 	$L__BB1_15;
	st.shared.f32 	[%r59], %f4;
	st.shared.f32 	[%r60], %f3;
	mov.u32 	%r589, _ZZ20bitonic_phase_kernelPKfPKiS2_PiE8cand_idx;
	add.s32 	%r590, %r589, %r1210;
	ld.shared.u32 	%r591, [%r590];
	add.s32 	%r593, %r589, %r588;
	ld.shared.u32 	%r594, [%r593];
	st.shared.u32 	[%r590], %r594;
	st.shared.u32 	[%r593], %r591;
$L__BB1_15:
	add.s32 	%r1211, %r1211, %r4;
	add.s32 	%r1210, %r1210, %r48;
	setp.lt.u32 	%p16, %r1211, 2048;
	@%p16 bra 	$L__BB1_12;
	bar.sync 	0;
	mov.u32 	%r1212, %r47;
	mov.u32 	%r1213, %r1346;
$L__BB1_17:
	xor.b32  	%r65, %r1213, 1;
	setp.le.u32 	%p17, %r65, %r1213;
	@%p17 bra 	$L__BB1_20;
	and.b32  	%r595, %r1213, 4;
	mov.u32 	%r596, _ZZ20bitonic_phase_kernelPKfPKiS2_PiE9cand_vals;
	add.s32 	%r66, %r596, %r1212;
	ld.shared.f32 	%f5, [%r66];
	shl.b32 	%r597, %r65, 2;
	add.s32 	%r67, %r596, %r597;
	ld.shared.f32 	%f6, [%r67];
	setp.gt.f32 	%p18, %f5, %f6;
	setp.eq.s32 	%p19, %r595, 0;
	xor.pred  	%p20, %p19, %p18;
	not.pred 	%p21, %p20;
	@%p21 bra 	$L__BB1_20;
	st.shared.f32 	[%r66], %f6;
	st.shared.f32 	[%r67], %f5;
	mov.u32 	%r598, _ZZ20bitonic_phase_kernelPKfPKiS2_PiE8cand_idx;
	add.s32 	%r599, %r598, %r1212;
	ld.shared.u32 	%r600, [%r599];
	add.s32 	%r602, %r598, %r597;
	ld.shared.u32 	%r603, [%r602];
	st.shared.u32 	[%r599], %r603;
	st.shared.u32 	[%r602], %r600;
$L__BB1_20:
	add.s32 	%r1213, %r1213, %r4;
	add.s32 	%r1212, %r1212, %r48;
	setp.lt.u32 	%p22, %r1213, 2048;
	@%p22 bra 	$L__BB1_17;
	bar.sync 	0;
	mov.u32 	%r1214, %r47;
	mov.u32 	%r1215, %r1346;
$L__BB1_22:
	xor.b32  	%r72, %r1215, 4;
	setp.le.u32 	%p23, %r72, %r1215;
	@%p23 bra 	$L__BB1_25;
	and.b32  	%r604, %r1215, 8;
	mov.u32 	%r605, _ZZ20bitonic_phase_kernelPKfPKiS2_PiE9cand_vals;
	add.s32 	%r73, %r605, %r1214;
	ld.shared.f32 	%f7, [%r73];
	shl.b32 	%r606, %r72, 2;
	add.s32 	%r74, %r605, %r606;
	ld.shared.f32 	%f8, [%r74];
	setp.gt.f32 	%p24, %f7, %f8;
	setp.eq.s32 	%p25, %r604, 0;
	xor.pred  	%p26, %p25, %p24;
	not.pred 	%p27, %p26;
	@%p27 bra 	$L__BB1_25;
	st.shared.f32 	[%r73], %f8;
	st.shared.f32 	[%r74], %f7;
	mov.u32 	%r607, _ZZ20bitonic_phase_kernelPKfPKiS2_PiE8cand_idx;
	add.s32 	%r608, %r607, %r1214;
	ld.shared.u32 	%r609, [%r608];
	add.s32 	%r611, %r607, %r606;
	ld.shared.u32 	%r612, [%r611];
	st.shared.u32 	[%r608], %r612;
	st.shared.u32 	[%r611], %r609;
$L__BB1_25:
	add.s32 	%r1215, %r1215, %r4;
	add.s32 	%r1214, %r1214, %r48;
	setp.lt.u32 	%p28, %r1215, 2048;
	@%p28 bra 	$L__BB1_22;
	bar.sync 	0;
	mov.u32 	%r1216, %r47;
	mov.u32 	%r1217, %r1346;
$L__BB1_27:
	xor.b32  	%r79, %r1217, 2;
	setp.le.u32 	%p29, %r79, %r1217;
	@%p29 bra 	$L__BB1_30;
	and.b32  	%r613, %r1217, 8;
	mov.u32 	%r614, _ZZ20bitonic_phase_kernelPKfPKiS2_PiE9cand_vals;
	add.s32 	%r80, %r614, %r1216;
	ld.shared.f32 	%f9, [%r80];
	shl.b32 	%r615, %r79, 2;
	add.s32 	%r81, %r614, %r615;
	ld.shared.f32 	%f10, [%r81];
	setp.gt.f32 	%p30, %f9, %f10;
	setp.eq.s32 	%p31, %r613, 0;
	xor.pred  	%p32, %p31, %p30;
	not.pred 	%p33, %p32;
	@%p33 bra 	$L__BB1_30;
	st.shared.f32 	[%r80], %f10;
	st.shared.f32 	[%r81], %f9;
	mov.u32 	%r616, _ZZ20bitonic_phase_kernelPKfPKiS2_PiE8cand_idx;
	add.s32 	%r617, %r616, %r1216;
	ld.shared.u32 	%r618, [%r617];
	add.s32 	%r620, %r616, %r615;
	ld.shared.u32 	%r621, [%r620];
	st.shared.u32 	[%r617], %r621;
	st.shared.u32 	[%r620], %r618;
$L__BB1_30:
	add.s32 	%r1217, %r1217, %r4;
	add.s32 	%r1216, %r1216, %r48;
	setp.lt.u32 	%p34, %r1217, 2048;
	@%p34 bra 	$L__BB1_27;
	bar.sync 	0;
	mov.u32 	%r1218, %r47;
	mov.u32 	%r1219, %r1346;
$L__BB1_32:
	xor.b32  	%r86, %r1219, 1;
	setp.le.u32 	%p35, %r86, %r1219;
	@%p35 bra 	$L__BB1_35;
	and.b32  	%r622, %r1219, 8;
	mov.u32 	%r623, _ZZ20bitonic_phase_kernelPKfPKiS2_PiE9cand_vals;
	add.s32 	%r87, %r623, %r1218;
	ld.shared.f32 	%f11, [%r87];
	shl.b32 	%r624, %r86, 2;
	add.s32 	%r88, %r623, %r624;
	ld.shared.f32 	%f12, [%r88];
	setp.gt.f32 	%p36, %f11, %f12;
	setp.eq.s32 	%p37, %r622, 0;
	xor.pred  	%p38, %p37, %p36;
	not.pred 	%p39, %p38;
	@%p39 bra 	$L__BB1_35;
	st.shared.f32 	[%r87], %f12;
	st.shared.f32 	[%r88], %f11;
	mov.u32 	%r625, _ZZ20bitonic_phase_kernelPKfPKiS2_PiE8cand_idx;
	add.s32 	%r626, %r625, %r1218;
	ld.shared.u32 	%r627, [%r626];
	add.s32 	%r629, %r625, %r624;
	ld.shared.u32 	%r630, [%r629];
	st.shared.u32 	[%r626], %r630;
	st.shared.u32 	[%r629], %r627;
$L__BB1_35:
	add.s32 	%r1219, %r1219, %r4;
	add.s32 	%r1218, %r1218, %r48;
	setp.lt.u32 	%p40, %r1219, 2048;
	@%p40 bra 	$L__BB1_32;
	bar.sync 	0;
	mov.u32 	%r1220, %r47;
	mov.u32 	%r1221, %r1346;
$L__BB1_37:
	xor.b32  	%r93, %r1221, 8;
	setp.le.u32 	%p41, %r93, %r1221;
	@%p41 bra 	$L__BB1_40;
	and.b32  	%r631, %r1221, 16;
	mov.u32 	%r632, _ZZ20bitonic_phase_kernelPKfPKiS2_PiE9cand_vals;
	add.s32 	%r94, %r632, %r1220;
	ld.shared.f32 	%f13, [%r94];
	shl.b32 	%r633, %r93, 2;
	add.s32 	%r95, %r632, %r633;
	ld.shared.f32 	%f14, [%r95];
	setp.gt.f32 	%p42, %f13, %f14;
	setp.eq.s32 	%p43, %r631, 0;
	xor.pred  	%p44, %p43, %p42;
	not.pred 	%p45, %p44;
	@%p45 bra 	$L__BB1_40;
	st.shared.f32 	[%r94], %f14;
	st.shared.f32 	[%r95], %f13;
	mov.u32 	%r634, _ZZ20bitonic_phase_kernelPKfPKiS2_PiE8cand_idx;
	add.s32 	%r635, %r634, %r1220;
	ld.shared.u32 	%r636, [%r635];
	add.s32 	%r638, %r634, %r633;
	ld.shared.u32 	%r639, [%r638];
	st.shared.u32 	[%r635], %r639;
	st.shared.u32 	[%r638], %r636;
$L__BB1_40:
	add.s32 	%r1221, %r1221, %r4;
	add.s32 	%r1220, %r1220, %r48;
	setp.lt.u32 	%p46, %r1221, 2048;
	@%p46 bra 	$L__BB1_37;
	bar.sync 	0;
	mov.u32 	%r1222, %r47;
	mov.u32 	%r1223, %r1346;
$L__BB1_42:
	xor.b32  	%r100, %r1223, 4;
	setp.le.u32 	%p47, %r100, %r1223;
	@%p47 bra 	$L__BB1_45;
	and.b32  	%r640, %r1223, 16;
	mov.u32 	%r641, _ZZ20bitonic_phase_kernelPKfPKiS2_PiE9cand_vals;
	add.s32 	%r101, %r641, %r1222;
	ld.shared.f32 	%f15, [%r101];
	shl.b32 	%r642, %r100, 2;
	add.s32 	%r102, %r641, %r642;
	ld.shared.f32 	%f16, [%r102];
	setp.gt.f32 	%p48, %f15, %f16;
	setp.eq.s32 	%p49, %r640, 0;
	xor.pred  	%p50, %p49, %p48;
	not.pred 	%p51, %p50;
	@%p51 bra 	$L__BB1_45;
	st.shared.f32 	[%r101], %f16;
	st.shared.f32 	[%r102], %f15;
	mov.u32 	%r643, _ZZ20bitonic_phase_kernelPKfPKiS2_PiE8cand_idx;
	add.s32 	%r644, %r643, %r1222;
	ld.shared.u32 	%r645, [%r644];
	add.s32 	%r647, %r643, %r642;
	ld.shared.u32 	%r648, [%r647];
	st.shared.u32 	[%r644], %r648;
	st.shared.u32 	[%r647], %r645;
$L__BB1_45:
	add.s32 	%r1223, %r1223, %r4;
	add.s32 	%r1222, %r1222, %r48;
	setp.lt.u32 	%p52, %r1223, 2048;
	@%p52 bra 	$L__BB1_42;
	bar.sync 	0;
	mov.u32 	%r1224, %r47;
	mov.u32 	%r1225, %r1346;
$L__BB1_47:
	xor.b32  	%r107, %r1225, 2;
	setp.le.u32 	%p53, %r107, %r1225;
	@%p53 bra 	$L__BB1_50;
	and.b32  	%r649, %r1225, 16;
	mov.u32 	%r650, _ZZ20bitonic_phase_kernelPKfPKiS2_PiE9cand_vals;
	add.s32 	%r108, %r650, %r1224;
	ld.shared.f32 	%f17, [%r108];
	shl.b32 	%r651, %r107, 2;
	add.s32 	%r109, %r650, %r651;
	ld.shared.f32 	%f18, [%r109];
	setp.gt.f32 	%p54, %f17, %f18;
	setp.eq.s32 	%p55, %r649, 0;
	xor.pred  	%p56, %p55, %p54;
	not.pred 	%p57, %p56;
	@%p57 bra 	$L__BB1_50;
	st.shared.f32 	[%r108], %f18;
	st.shared.f32 	[%r109], %f17;
	mov.u32 	%r652, _ZZ20bitonic_phase_kernelPKfPKiS2_PiE8cand_idx;
	add.s32 	%r653, %r652, %r1224;
	ld.shared.u32 	%r654, [%r653];
	add.s32 	%r656, %r652, %r651;
	ld.shared.u32 	%r657, [%r656];
	st.shared.u32 	[%r653], %r657;
	st.shared.u32 	[%r656], %r654;
$L__BB1_50:
	add.s32 	%r1225, %r1225, %r4;
	add.s32 	%r1224, %r1224, %r48;
	setp.lt.u32 	%p58, %r1225, 2048;
	@%p58 bra 	$L__BB1_47;
	bar.sync 	0;
	mov.u32 	%r1226, %r47;
	mov.u32 	%r1227, %r1346;
$L__BB1_52:
	xor.b32  	%r114, %r1227, 1;
	setp.le.u32 	%p59, %r114, %r1227;
	@%p59 bra 	$L__BB1_55;
	and.b32  	%r658, %r1227, 16;
	mov.u32 	%r659, _ZZ20bitonic_phase_kernelPKfPKiS2_PiE9cand_vals;
	add.s32 	%r115, %r659, %r1226;
	ld.shared.f32 	%f19, [%r115];
	shl.b32 	%r660, %r114, 2;
	add.s32 	%r116, %r659, %r660;
	ld.shared.f32 	%f20, [%r116];
	setp.gt.f32 	%p60, %f19, %f20;
	setp.eq.s32 	%p61, %r658, 0;
	xor.pred  	%p62, %p61, %p60;
	not.pred 	%p63, %p62;
	@%p63 bra 	$L__BB1_55;
	st.shared.f32 	[%r115], %f20;
	st.shared.f32 	[%r116], %f19;
	mov.u32 	%r661, _ZZ20bitonic_phase_kernelPKfPKiS2_PiE8cand_idx;
	add.s32 	%r662, %r661, %r1226;
	ld.shared.u32 	%r663, [%r662];
	add.s32 	%r665, %r661, %r660;
	ld.shared.u32 	%r666, [%r665];
	st.shared.u32 	[%r662], %r666;
	st.shared.u32 	[%r665], %r663;
$L__BB1_55:
	add.s32 	%r1227, %r1227, %r4;
	add.s32 	%r1226, %r1226, %r48;
	setp.lt.u32 	%p64, %r1227, 2048;
	@%p64 bra 	$L__BB1_52;
	bar.sync 	0;
	mov.u32 	%r1228, %r47;
	mov.u32 	%r1229, %r1346;
$L__BB1_57:
	xor.b32  	%r121, %r1229, 16;
	setp.le.u32 	%p65, %r121, %r1229;
	@%p65 bra 	$L__BB1_60;
	and.b32  	%r667, %r1229, 32;
	mov.u32 	%r668, _ZZ20bitonic_phase_kernelPKfPKiS2_PiE9cand_vals;
	add.s32 	%r122, %r668, %r1228;
	ld.shared.f32 	%f21, [%r122];
	shl.b32 	%r669, %r121, 2;
	add.s32 	%r123, %r668, %r669;
	ld.shared.f32 	%f22, [%r123];
	setp.gt.f32 	%p66, %f21, %f22;
	setp.eq.s32 	%p67, %r667, 0;
	xor.pred  	%p68, %p67, %p66;
	not.pred 	%p69, %p68;
	@%p69 bra 	$L__BB1_60;
	st.shared.f32 	[%r122], %f22;
	st.shared.f32 	[%r123], %f21;
	mov.u32 	%r670, _ZZ20bitonic_phase_kernelPKfPKiS2_PiE8cand_idx;
	add.s32 	%r671, %r670, %r1228;
	ld.shared.u32 	%r672, [%r671];
	add.s32 	%r674, %r670, %r669;
	ld.shared.u32 	%r675, [%r674];
	st.shared.u32 	[%r671], %r675;
	st.shared.u32 	[%r674], %r672;
$L__BB1_60:
	add.s32 	%r1229, %r1229, %r4;
	add.s32 	%r1228, %r1228, %r48;
	setp.lt.u32 	%p70, %r1229, 2048;
	@%p70 bra 	$L__BB1_57;
	bar.sync 	0;
	mov.u32 	%r1230, %r47;
	mov.u32 	%r1231, %r1346;
$L__BB1_62:
	xor.b32  	%r128, %r1231, 8;
	setp.le.u32 	%p71, %r128, %r1231;
	@%p71 bra 	$L__BB1_65;
	and.b32  	%r676, %r1231, 32;
	mov.u32 	%r677, _ZZ20bitonic_phase_kernelPKfPKiS2_PiE9cand_vals;
	add.s32 	%r129, %r677, %r1230;
	ld.shared.f32 	%f23, [%r129];
	shl.b32 	%r678, %r128, 2;
	add.s32 	%r130, %r677, %r678;
	ld.shared.f32 	%f24, [%r130];
	setp.gt.f32 	%p72, %f23, %f24;
	setp.eq.s32 	%p73, %r676, 0;
	xor.pred  	%p74, %p73, %p72;
	not.pred 	%p75, %p74;
	@%p75 bra 	$L__BB1_65;
	st.shared.f32 	[%r129], %f24;
	st.shared.f32 	[%r130], %f23;
	mov.u32 	%r679, _ZZ20bitonic_phase_kernelPKfPKiS2_PiE8cand_idx;
	add.s32 	%r680, %r679, %r1230;
	ld.shared.u32 	%r681, [%r680];
	add.s32 	%r683, %r679, %r678;
	ld.shared.u32 	%r684, [%r683];
	st.shared.u32 	[%r680], %r684;
	st.shared.u32 	[%r683], %r681;
$L__BB1_65:
	add.s32 	%r1231, %r1231, %r4;
	add.s32 	%r1230, %r1230, %r48;
	setp.lt.u32 	%p76, %r1231, 2048;
	@%p76 bra 	$L__BB1_62;
	bar.sync 	0;
	mov.u32 	%r1232, %r47;
	mov.u32 	%r1233, %r1346;
$L__BB1_67:
	xor.b32  	%r135, %r1233, 4;
	setp.le.u32 	%p77, %r135, %r1233;
	@%p77 bra 	$L__BB1_70;
	and.b32  	%r685, %r1233, 32;
	mov.u32 	%r686, _ZZ20bitonic_phase_kernelPKfPKiS2_PiE9cand_vals;
	add.s32 	%r136, %r686, %r1232;
	ld.shared.f32 	%f25, [%r136];
	shl.b32 	%r687, %r135, 2;
	add.s32 	%r137, %r686, %r687;
	ld.shared.f32 	%f26, [%r137];
	setp.gt.f32 	%p78, %f25, %f26;
	setp.eq.s32 	%p79, %r685, 0;
	xor.pred  	%p80, %p79, %p78;
	not.pred 	%p81, %p80;
	@%p81 bra 	$L__BB1_70;
	st.shared.f32 	[%r136], %f26;
	st.shared.f32 	[%r137], %f25;
	mov.u32 	%r688, _ZZ20bitonic_phase_kernelPKfPKiS2_PiE8cand_idx;
	add.s32 	%r689, %r688, %r1232;
	ld.shared.u32 	%r690, [%r689];
	add.s32 	%r692, %r688, %r687;
	ld.shared.u32 	%r693, [%r692];
	st.shared.u32 	[%r689], %r693;
	st.shared.u32 	[%r692], %r690;
$L__BB1_70:
	add.s32 	%r1233, %r1233, %r4;
	add.s32 	%r1232, %r1232, %r48;
	setp.lt.u32 	%p82, %r1233, 2048;
	@%p82 bra 	$L__BB1_67;
	bar.sync 	0;
	mov.u32 	%r1234, %r47;
	mov.u32 	%r1235, %r1346;
$L__BB1_72:
	xor.b32  	%r142, %r1235, 2;
	setp.le.u32 	%p83, %r142, %r1235;
	@%p83 bra 	$L__BB1_75;
	and.b32  	%r694, %r1235, 32;
	mov.u32 	%r695, _ZZ20bitonic_phase_kernelPKfPKiS2_PiE9cand_vals;
	add.s32 	%r143, %r695, %r1234;
	ld.shared.f32 	%f27, [%r143];
	shl.b32 	%r696, %r142, 2;
	add.s32 	%r144, %r695, %r696;
	ld.shared.f32 	%f28, [%r144];
	setp.gt.f32 	%p84, %f27, %f28;
	setp.eq.s32 	%p85, %r694, 0;
	xor.pred  	%p86, %p85, %p84;
	not.pred 	%p87, %p86;
	@%p87 bra 	$L__BB1_75;
	st.shared.f32 	[%r143], %f28;
	st.shared.f32 	[%r144], %f27;
	mov.u32 	%r697, _ZZ20bitonic_phase_kernelPKfPKiS2_PiE8cand_idx;
	add.s32 	%r698, %r697, %r1234;
	ld.shared.u32 	%r699, [%r698];
	add.s32 	%r701, %r697, %r696;
	ld.shared.u32 	%r702, [%r701];
	st.shared.u32 	[%r698], %r702;
	st.shared.u32 	[%r701], %r699;
$L__BB1_75:
	add.s32 	%r1235, %r1235, %r4;
	add.s32 	%r1234, %r1234, %r48;
	setp.lt.u32 	%p88, %r1235, 2048;
	@%p88 bra 	$L__BB1_72;
	bar.sync 	0;
	mov.u32 	%r1236, %r47;
	mov.u32 	%r1237, %r1346;
$L__BB1_77:
	xor.b32  	%r149, %r1237, 1;
	setp.le.u32 	%p89, %r149, %r1237;
	@%p89 bra 	$L__BB1_80;
	and.b32  	%r703, %r1237, 32;
	mov.u32 	%r704, _ZZ20bitonic_phase_kernelPKfPKiS2_PiE9cand_vals;
	add.s32 	%r150, %r704, %r1236;
	ld.shared.f32 	%f29, [%r150];
	shl.b32 	%r705, %r149, 2;
	add.s32 	%r151, %r704, %r705;
	ld.shared.f32 	%f30, [%r151];
	setp.gt.f32 	%p90, %f29, %f30;
	setp.eq.s32 	%p91, %r703, 0;
	xor.pred  	%p92, %p91, %p90;
	not.pred 	%p93, %p92;
	@%p93 bra 	$L__BB1_80;
	st.shared.f32 	[%r150], %f30;
	st.shared.f32 	[%r151], %f29;
	mov.u32 	%r706, _ZZ20bitonic_phase_kernelPKfPKiS2_PiE8cand_idx;
	add.s32 	%r707, %r706, %r1236;
	ld.shared.u32 	%r708, [%r707];
	add.s32 	%r710, %r706, %r705;
	ld.shared.u32 	%r711, [%r710];
	st.shared.u32 	[%r707], %r711;
	st.shared.u32 	[%r710], %r708;
$L__BB1_80:
	add.s32 	%r1237, %r1237, %r4;
	add.s32 	%r1236, %r1236, %r48;
	setp.lt.u32 	%p94, %r1237, 2048;
	@%p94 bra 	$L__BB1_77;
	bar.sync 	0;
	mov.u32 	%r1238, %r47;
	mov.u32 	%r1239, %r1346;
$L__BB1_82:
	xor.b32  	%r156, %r1239, 32;
	setp.le.u32 	%p95, %r156, %r1239;
	@%p95 bra 	$L__BB1_85;
	and.b32  	%r712, %r1239, 64;
	mov.u32 	%r713, _ZZ20bitonic_phase_kernelPKfPKiS2_PiE9cand_vals;
	add.s32 	%r157, %r713, %r1238;
	ld.shared.f32 	%f31, [%r157];
	shl.b32 	%r714, %r156, 2;
	add.s32 	%r158, %r713, %r714;
	ld.shared.f32 	%f32, [%r158];
	setp.gt.f32 	%p96, %f31, %f32;
	setp.eq.s32 	%p97, %r712, 0;
	xor.pred  	%p98, %p97, %p96;
	not.pred 	%p99, %p98;
	@%p99 bra 	$L__BB1_85;
	st.shared.f32 	[%r157], %f32;
	st.shared.f32 	[%r158], %f31;
	mov.u32 	%r715, _ZZ20bitonic_phase_kernelPKfPKiS2_PiE8cand_idx;
	add.s32 	%r716, %r715, %r1238;
	ld.shared.u32 	%r717, [%r716];
	add.s32 	%r719, %r715, %r714;
	ld.shared.u32 	%r720, [%r719];
	st.shared.u32 	[%r716], %r720;
	st.shared.u32 	[%r719], %r717;
$L__BB1_85:
	add.s32 	%r1239, %r1239, %r4;
	add.s32 	%r1238, %r1238, %r48;
	setp.lt.u32 	%p100, %r1239, 2048;
	@%p100 bra 	$L__BB1_82;
	bar.sync 	0;
	mov.u32 	%r1240, %r47;
	mov.u32 	%r1241, %r1346;
$L__BB1_87:
	xor.b32  	%r163, %r1241, 16;
	setp.le.u32 	%p101, %r163, %r1241;
	@%p101 bra 	$L__BB1_90;
	and.b32  	%r721, %r1241, 64;
	mov.u32 	%r722, _ZZ20bitonic_phase_kernelPKfPKiS2_PiE9cand_vals;
	add.s32 	%r164, %r722, %r1240;
	ld.shared.f32 	%f33, [%r164];
	shl.b32 	%r723, %r163, 2;
	add.s32 	%r165, %r722, %r723;
	ld.shared.f32 	%f34, [%r165];
	setp.gt.f32 	%p102, %f33, %f34;
	setp.eq.s32 	%p103, %r721, 0;
	xor.pred  	%p104, %p103, %p102;
	not.pred 	%p105, %p104;
	@%p105 bra 	$L__BB1_90;
	st.shared.f32 	[%r164], %f34;
	st.shared.f32 	[%r165], %f33;
	mov.u32 	%r724, _ZZ20bitonic_phase_kernelPKfPKiS2_PiE8cand_idx;
	add.s32 	%r725, %r724, %r1240;
	ld.shared.u32 	%r726, [%r725];
	add.s32 	%r728, %r724, %r723;
	ld.shared.u32 	%r729, [%r728];
	st.shared.u32 	[%r725], %r729;
	st.shared.u32 	[%r728], %r726;
$L__BB1_90:
	add.s32 	%r1241, %r1241, %r4;
	add.s32 	%r1240, %r1240, %r48;
	setp.lt.u32 	%p106, %r1241, 2048;
	@%p106 bra 	$L__BB1_87;
	bar.sync 	0;
	mov.u32 	%r1242, %r47;
	mov.u32 	%r1243, %r1346;
$L__BB1_92:
	xor.b32  	%r170, %r1243, 8;
	setp.le.u32 	%p107, %r170, %r1243;
	@%p107 bra 	$L__BB1_95;
	and.b32  	%r730, %r1243, 64;
	mov.u32 	%r731, _ZZ20bitonic_phase_kernelPKfPKiS2_PiE9cand_vals;
	add.s32 	%r171, %r731, %r1242;
	ld.shared.f32 	%f35, [%r171];
	shl.b32 	%r732, %r170, 2;
	add.s32 	%r172, %r731, %r732;
	ld.shared.f32 	%f36, [%r172];
	setp.gt.f32 	%p108, %f35, %f36;
	setp.eq.s32 	%p109, %r730, 0;
	xor.pred  	%p110, %p109, %p108;
	not.pred 	%p111, %p110;
	@%p111 bra 	$L__BB1_95;
	st.shared.f32 	[%r171], %f36;
	st.shared.f32 	[%r172], %f35;
	mov.u32 	%r733, _ZZ20bitonic_phase_kernelPKfPKiS2_PiE8cand_idx;
	add.s32 	%r734, %r733, %r1242;
	ld.shared.u32 	%r735, [%r734];
	add.s32 	%r737, %r733, %r732;
	ld.shared.u32 	%r738, [%r737];
	st.shared.u32 	[%r734], %r738;
	st.shared.u32 	[%r737], %r735;
$L__BB1_95:
	add.s32 	%r1243, %r1243, %r4;
	add.s32 	%r1242, %r1242, %r48;
	setp.lt.u32 	%p112, %r1243, 2048;
	@%p112 bra 	$L__BB1_92;
	bar.sync 	0;
	mov.u32 	%r1244, %r47;
	mov.u32 	%r1245, %r1346;
$L__BB1_97:
	xor.b32  	%r177, %r1245, 4;
	setp.le.u32 	%p113, %r177, %r1245;
	@%p113 bra 	$L__BB1_100;
	and.b32  	%r739, %r1245, 64;
	mov.u32 	%r740, _ZZ20bitonic_phase_kernelPKfPKiS2_PiE9cand_vals;
	add.s32 	%r178, %r740, %r1244;
	ld.shared.f32 	%f37, [%r178];
	shl.b32 	%r741, %r177, 2;
	add.s32 	%r179, %r740, %r741;
	ld.shared.f32 	%f38, [%r179];
	setp.gt.f32 	%p114, %f37, %f38;
	setp.eq.s32 	%p115, %r739, 0;
	xor.pred  	%p116, %p115, %p114;
	not.pred 	%p117, %p116;
	@%p117 bra 	$L__BB1_100;
	st.shared.f32 	[%r178], %f38;
	st.shared.f32 	[%r179], %f37;
	mov.u32 	%r742, _ZZ20bitonic_phase_kernelPKfPKiS2_PiE8cand_idx;
	add.s32 	%r743, %r742, %r1244;
	ld.shared.u32 	%r744, [%r743];
	add.s32 	%r746, %r742, %r741;
	ld.shared.u32 	%r747, [%r746];
	st.shared.u32 	[%r743], %r747;
	st.shared.u32 	[%r746], %r744;
$L__BB1_100:
	add.s32 	%r1245, %r1245, %r4;
	add.s32 	%r1244, %r1244, %r48;
	setp.lt.u32 	%p118, %r1245, 2048;
	@%p118 bra 	$L__BB1_97;
	bar.sync 	0;
	mov.u32 	%r1246, %r47;
	mov.u32 	%r1247, %r1346;
$L__BB1_102:
	xor.b32  	%r184, %r1247, 2;
	setp.le.u32 	%p119, %r184, %r1247;
	@%p119 bra 	$L__BB1_105;
	and.b32  	%r748, %r1247, 64;
	mov.u32 	%r749, _ZZ20bitonic_phase_kernelPKfPKiS2_PiE9cand_vals;
	add.s32 	%r185, %r749, %r1246;
	ld.shared.f32 	%f39, [%r185];
	shl.b32 	%r750, %r184, 2;
	add.s32 	%r186, %r749, %r750;
	ld.shared.f32 	%f40, [%r186];
	setp.gt.f32 	%p120, %f39, %f40;
	setp.eq.s32 	%p121, %r748, 0;
	xor.pred  	%p122, %p121, %p120;
	not.pred 	%p123, %p122;
	@%p123 bra 	$L__BB1_105;
	st.shared.f32 	[%r185], %f40;
	st.shared.f32 	[%r186], %f39;
	mov.u32 	%r751, _ZZ20bitonic_phase_kernelPKfPKiS2_PiE8cand_idx;
	add.s32 	%r752, %r751, %r1246;
	ld.shared.u32 	%r753, [%r752];
	add.s32 	%r755, %r751, %r750;
	ld.shared.u32 	%r756, [%r755];
	st.shared.u32 	[%r752], %r756;
	st.shared.u32 	[%r755], %r753;
$L__BB1_105:
	add.s32 	%r1247, %r1247, %r4;
	add.s32 	%r1246, %r1246, %r48;
	setp.lt.u32 	%p124, %r1247, 2048;
	@%p124 bra 	$L__BB1_102;
	bar.sync 	0;
	mov.u32 	%r1248, %r47;
	mov.u32 	%r1249, %r1346;
$L__BB1_107:
	xor.b32  	%r191, %r1249, 1;
	setp.le.u32 	%p125, %r191, %r1249;
	@%p125 bra 	$L__BB1_110;
	and.b32  	%r757, %r1249, 64;
	mov.u32 	%r758, _ZZ20bitonic_phase_kernelPKfPKiS2_PiE9cand_vals;
	add.s32 	%r192, %r758, %r1248;
	ld.shared.f32 	%f41, [%r192];
	shl.b32 	%r759, %r191, 2;
	add.s32 	%r193, %r758, %r759;
	ld.shared.f32 	%f42, [%r193];
	setp.gt.f32 	%p126, %f41, %f42;
	setp.eq.s32 	%p127, %r757, 0;
	xor.pred  	%p128, %p127, %p126;
	not.pred 	%p129, %p128;
	@%p129 bra 	$L__BB1_110;
	st.shared.f32 	[%r192], %f42;
	st.shared.f32 	[%r193], %f41;
	mov.u32 	%r760, _ZZ20bitonic_phase_kernelPKfPKiS2_PiE8cand_idx;
	add.s32 	%r761, %r760, %r1248;
	ld.shared.u32 	%r762, [%r761];
	add.s32 	%r764, %r760, %r759;
	ld.shared.u32 	%r765, [%r764];
	st.shared.u32 	[%r761], %r765;
	st.shared.u32 	[%r764], %r762;
$L__BB1_110:
	add.s32 	%r1249, %r1249, %r4;
	add.s32 	%r1248, %r1248, %r48;
	setp.lt.u32 	%p130, %r1249, 2048;
	@%p130 bra 	$L__BB1_107;
	bar.sync 	0;
	mov.u32 	%r1250, %r47;
	mov.u32 	%r1251, %r1346;
$L__BB1_112:
	xor.b32  	%r198, %r1251, 64;
	setp.le.u32 	%p131, %r198, %r1251;
	@%p131 bra 	$L__BB1_115;
	and.b32  	%r766, %r1251, 128;
	mov.u32 	%r767, _ZZ20bitonic_phase_kernelPKfPKiS2_PiE9cand_vals;
	add.s32 	%r199, %r767, %r1250;
	ld.shared.f32 	%f43, [%r199];
	shl.b32 	%r768, %r198, 2;
	add.s32 	%r200, %r767, %r768;
	ld.shared.f32 	%f44, [%r200];
	setp.gt.f32 	%p132, %f43, %f44;
	setp.eq.s32 	%p133, %r766, 0;
	xor.pred  	%p134, %p133, %p132;
	not.pred 	%p135, %p134;
	@%p135 bra 	$L__BB1_115;
	st.shared.f32 	[%r199], %f44;
	st.shared.f32 	[%r200], %f43;
	mov.u32 	%r769, _ZZ20bitonic_phase_kernelPKfPKiS2_PiE8cand_idx;
	add.s32 	%r770, %r769, %r1250;
	ld.shared.u32 	%r771, [%r770];
	add.s32 	%r773, %r769, %r768;
	ld.shared.u32 	%r774, [%r773];
	st.shared.u32 	[%r770], %r774;
	st.shared.u32 	[%r773], %r771;
$L__BB1_115:
	add.s32 	%r1251, %r1251, %r4;
	add.s32 	%r1250, %r1250, %r48;
	setp.lt.u32 	%p136, %r1251, 2048;
	@%p136 bra 	$L__BB1_112;
	bar.sync 	0;
	mov.u32 	%r1252, %r47;
	mov.u32 	%r1253, %r1346;
$L__BB1_117:
	xor.b32  	%r205, %r1253, 32;
	setp.le.u32 	%p137, %r205, %r1253;
	@%p137 bra 	$L__BB1_120;
	and.b32  	%r775, %r1253, 128;
	mov.u32 	%r776, _ZZ20bitonic_phase_kernelPKfPKiS2_PiE9cand_vals;
	add.s32 	%r206, %r776, %r1252;
	ld.shared.f32 	%f45, [%r206];
	shl.b32 	%r777, %r205, 2;
	add.s32 	%r207, %r776, %r777;
	ld.shared.f32 	%f46, [%r207];
	setp.gt.f32 	%p138, %f45, %f46;
	setp.eq.s32 	%p139, %r775, 0;
	xor.pred  	%p140, %p139, %p138;
	not.pred 	%p141, %p140;
	@%p141 bra 	$L__BB1_120;
	st.shared.f32 	[%r206], %f46;
	st.shared.f32 	[%r207], %f45;
	mov.u32 	%r778, _ZZ20bitonic_phase_kernelPKfPKiS2_PiE8cand_idx;
	add.s32 	%r779, %r778, %r1252;
	ld.shared.u32 	%r780, [%r779];
	add.s32 	%r782, %r778, %r777;
	ld.shared.u32 	%r783, [%r782];
	st.shared.u32 	[%r779], %r783;
	st.shared.u32 	[%r782], %r780;
$L__BB1_120:
	add.s32 	%r1253, %r1253, %r4;
	add.s32 	%r1252, %r1252, %r48;
	setp.lt.u32 	%p142, %r1253, 2048;
	@%p142 bra 	$L__BB1_117;
	bar.sync 	0;
	mov.u32 	%r1254, %r47;
	mov.u32 	%r1255, %r1346;
$L__BB1_122:
	xor.b32  	%r212, %r1255, 16;
	setp.le.u32 	%p143, %r212, %r1255;
	@%p143 bra 	$L__BB1_125;
	and.b32  	%r784, %r1255, 128;
	mov.u32 	%r785, _ZZ20bitonic_phase_kernelPKfPKiS2_PiE9cand_vals;
	add.s32 	%r213, %r785, %r1254;
	ld.shared.f32 	%f47, [%r213];
	shl.b32 	%r786, %r212, 2;
	add.s32 	%r214, %r785, %r786;
	ld.shared.f32 	%f48, [%r214];
	setp.gt.f32 	%p144, %f47, %f48;
	setp.eq.s32 	%p145, %r784, 0;
	xor.pred  	%p146, %p145, %p144;
	not.pred 	%p147, %p146;
	@%p147 bra 	$L__BB1_125;
	st.shared.f32 	[%r213], %f48;
	st.shared.f32 	[%r214], %f47;
	mov.u32 	%r787, _ZZ20bitonic_phase_kernelPKfPKiS2_PiE8cand_idx;
	add.s32 	%r788, %r787, %r1254;
	ld.shared.u32 	%r789, [%r788];
	add.s32 	%r791, %r787, %r786;
	ld.shared.u32 	%r792, [%r791];
	st.shared.u32 	[%r788], %r792;
	st.shared.u32 	[%r791], %r789;
$L__BB1_125:
	add.s32 	%r1255, %r1255, %r4;
	add.s32 	%r1254, %r1254, %r48;
	setp.lt.u32 	%p148, %r1255, 2048;
	@%p148 bra 	$L__BB1_122;
	bar.sync 	0;
	mov.u32 	%r1256, %r47;
	mov.u32 	%r1257, %r1346;
$L__BB1_127:
	xor.b32  	%r219, %r1257, 8;
	setp.le.u32 	%p149, %r219, %r1257;
	@%p149 bra 	$L__BB1_130;
	and.b32  	%r793, %r1257, 128;
	mov.u32 	%r794, _ZZ20bitonic_phase_kernelPKfPKiS2_PiE9cand_vals;
	add.s32 	%r220, %r794, %r1256;
	ld.shared.f32 	%f49, [%r220];
	shl.b32 	%r795, %r219, 2;
	add.s32 	%r221, %r794, %r795;
	ld.shared.f32 	%f50, [%r221];
	setp.gt.f32 	%p150, %f49, %f50;
	setp.eq.s32 	%p151, %r793, 0;
	xor.pred  	%p152, %p151, %p150;
	not.pred 	%p153, %p152;
	@%p153 bra 	$L__BB1_130;
	st.shared.f32 	[%r220], %f50;
	st.shared.f32 	[%r221], %f49;
	mov.u32 	%r796, _ZZ20bitonic_phase_kernelPKfPKiS2_PiE8cand_idx;
	add.s32 	%r797, %r796, %r1256;
	ld.shared.u32 	%r798, [%r797];
	add.s32 	%r800, %r796, %r795;
	ld.shared.u32 	%r801, [%r800];
	st.shared.u32 	[%r797], %r801;
	st.shared.u32 	[%r800], %r798;
$L__BB1_130:
	add.s32 	%r1257, %r1257, %r4;
	add.s32 	%r1256, %r1256, %r48;
	setp.lt.u32 	%p154, %r1257, 2048;
	@%p154 bra 	$L__BB1_127;
	bar.sync 	0;
	mov.u32 	%r1258, %r47;
	mov.u32 	%r1259, %r1346;
$L__BB1_132:
	xor.b32  	%r226, %r1259, 4;
	setp.le.u32 	%p155, %r226, %r1259;
	@%p155 bra 	$L__BB1_135;
	and.b32  	%r802, %r1259, 128;
	mov.u32 	%r803, _ZZ20bitonic_phase_kernelPKfPKiS2_PiE9cand_vals;
	add.s32 	%r227, %r803, %r1258;
	ld.shared.f32 	%f51, [%r227];
	shl.b32 	%r804, %r226, 2;
	add.s32 	%r228, %r803, %r804;
	ld.shared.f32 	%f52, [%r228];
	setp.gt.f32 	%p156, %f51, %f52;
	setp.eq.s32 	%p157, %r802, 0;
	xor.pred  	%p158, %p157, %p156;
	not.pred 	%p159, %p158;
	@%p159 bra 	$L__BB1_135;
	st.shared.f32 	[%r227], %f52;
	st.shared.f32 	[%r228], %f51;
	mov.u32 	%r805, _ZZ20bitonic_phase_kernelPKfPKiS2_PiE8cand_idx;
	add.s32 	%r806, %r805, %r1258;
	ld.shared.u32 	%r807, [%r806];
	add.s32 	%r809, %r805, %r804;
	ld.shared.u32 	%r810, [%r809];
	st.shared.u32 	[%r806], %r810;
	st.shared.u32 	[%r809], %r807;
$L__BB1_135:
	add.s32 	%r1259, %r1259, %r4;
	add.s32 	%r1258, %r1258, %r48;
	setp.lt.u32 	%p160, %r1259, 2048;
	@%p160 bra 	$L__BB1_132;
	bar.sync 	0;
	mov.u32 	%r1260, %r47;
	mov.u32 	%r1261, %r1346;
$L__BB1_137:
	xor.b32  	%r233, %r1261, 2;
	setp.le.u32 	%p161, %r233, %r1261;
	@%p161 bra 	$L__BB1_140;
	and.b32  	%r811, %r1261, 128;
	mov.u32 	%r812, _ZZ20bitonic_phase_kernelPKfPKiS2_PiE9cand_vals;
	add.s32 	%r234, %r812, %r1260;
	ld.shared.f32 	%f53, [%r234];
	shl.b32 	%r813, %r233, 2;
	add.s32 	%r235, %r812, %r813;
	ld.shared.f32 	%f54, [%r235];
	setp.gt.f32 	%p162, %f53, %f54;
	setp.eq.s32 	%p163, %r811, 0;
	xor.pred  	%p164, %p163, %p162;
	not.pred 	%p165, %p164;
	@%p165 bra 	$L__BB1_140;
	st.shared.f32 	[%r234], %f54;
	st.shared.f32 	[%r235], %f53;
	mov.u32 	%r814, _ZZ20bitonic_phase_kernelPKfPKiS2_PiE8cand_idx;
	add.s32 	%r815, %r814, %r1260;
	ld.shared.u32 	%r816, [%r815];
	add.s32 	%r818, %r814, %r813;
	ld.shared.u32 	%r819, [%r818];
	st.shared.u32 	[%r815], %r819;
	st.shared.u32 	[%r818], %r816;
$L__BB1_140:
	add.s32 	%r1261, %r1261, %r4;
	add.s32 	%r1260, %r1260, %r48;
	setp.lt.u32 	%p166, %r1261, 2048;
	@%p166 bra 	$L__BB1_137;
	bar.sync 	0;
	mov.u32 	%r1262, %r47;
	mov.u32 	%r1263, %r1346;
$L__BB1_142:
	xor.b32  	%r240, %r1263, 1;
	setp.le.u32 	%p167, %r240, %r1263;
	@%p167 bra 	$L__BB1_145;
	and.b32  	%r820, %r1263, 128;
	mov.u32 	%r821, _ZZ20bitonic_phase_kernelPKfPKiS2_PiE9cand_vals;
	add.s32 	%r241, %r821, %r1262;
	ld.shared.f32 	%f55, [%r241];
	shl.b32 	%r822, %r240, 2;
	add.s32 	%r242, %r821, %r822;
	ld.shared.f32 	%f56, [%r242];
	setp.gt.f32 	%p168, %f55, %f56;
	setp.eq.s32 	%p169, %r820, 0;
	xor.pred  	%p170, %p169, %p168;
	not.pred 	%p171, %p170;
	@%p171 bra 	$L__BB1_145;
	st.shared.f32 	[%r241], %f56;
	st.shared.f32 	[%r242], %f55;
	mov.u32 	%r823, _ZZ20bitonic_phase_kernelPKfPKiS2_PiE8cand_idx;
	add.s32 	%r824, %r823, %r1262;
	ld.shared.u32 	%r825, [%r824];
	add.s32 	%r827, %r823, %r822;
	ld.shared.u32 	%r828, [%r827];
	st.shared.u32 	[%r824], %r828;
	st.shared.u32 	[%r827], %r825;
$L__BB1_145:
	add.s32 	%r1263, %r1263, %r4;
	add.s32 	%r1262, %r1262, %r48;
	setp.lt.u32 	%p172, %r1263, 2048;
	@%p172 bra 	$L__BB1_142;
	bar.sync 	0;
	mov.u32 	%r1264, %r47;
	mov.u32 	%r1265, %r1346;
$L__BB1_147:
	xor.b32  	%r247, %r1265, 128;
	setp.le.u32 	%p173, %r247, %r1265;
	@%p173 bra 	$L__BB1_150;
	and.b32  	%r829, %r1265, 256;
	mov.u32 	%r830, _ZZ20bitonic_phase_kernelPKfPKiS2_PiE9cand_vals;
	add.s32 	%r248, %r830, %r1264;
	ld.shared.f32 	%f57, [%r248];
	shl.b32 	%r831, %r247, 2;
	add.s32 	%r249, %r830, %r831;
	ld.shared.f32 	%f58, [%r249];
	setp.gt.f32 	%p174, %f57, %f58;
	setp.eq.s32 	%p175, %r829, 0;
	xor.pred  	%p176, %p175, %p174;
	not.pred 	%p177, %p176;
	@%p177 bra 	$L__BB1_150;
	st.shared.f32 	[%r248], %f58;
	st.shared.f32 	[%r249], %f57;
	mov.u32 	%r832, _ZZ20bitonic_phase_kernelPKfPKiS2_PiE8cand_idx;
	add.s32 	%r833, %r832, %r1264;
	ld.shared.u32 	%r834, [%r833];
	add.s32 	%r836, %r832, %r831;
	ld.shared.u32 	%r837, [%r836];
	st.shared.u32 	[%r833], %r837;
	st.shared.u32 	[%r836], %r834;
$L__BB1_150:
	add.s32 	%r1265, %r1265, %r4;
	add.s32 	%r1264, %r1264, %r48;
	setp.lt.u32 	%p178, %r1265, 2048;
	@%p178 bra 	$L__BB1_147;
	bar.sync 	0;
	mov.u32 	%r1266, %r47;
	mov.u32 	%r1267, %r1346;
$L__BB1_152:
	xor.b32  	%r254, %r1267, 64;
	setp.le.u32 	%p179, %r254, %r1267;
	@%p179 bra 	$L__BB1_155;
	and.b32  	%r838, %r1267, 256;
	mov.u32 	%r839, _ZZ20bitonic_phase_kernelPKfPKiS2_PiE9cand_vals;
	add.s32 	%r255, %r839, %r1266;
	ld.shared.f32 	%f59, [%r255];
	shl.b32 	%r840, %r254, 2;
	add.s32 	%r256, %r839, %r840;
	ld.shared.f32 	%f60, [%r256];
	setp.gt.f32 	%p180, %f59, %f60;
	setp.eq.s32 	%p181, %r838, 0;
	xor.pred  	%p182, %p181, %p180;
	not.pred 	%p183, %p182;
	@%p183 bra 	$L__BB1_155;
	st.shared.f32 	[%r255], %f60;
	st.shared.f32 	[%r256], %f59;
	mov.u32 	%r841, _ZZ20bitonic_phase_kernelPKfPKiS2_PiE8cand_idx;
	add.s32 	%r842, %r841, %r1266;
	ld.shared.u32 	%r843, [%r842];
	add.s32 	%r845, %r841, %r840;
	ld.shared.u32 	%r846, [%r845];
	st.shared.u32 	[%r842], %r846;
	st.shared.u32 	[%r845], %r843;
$L__BB1_155:
	add.s32 	%r1267, %r1267, %r4;
	add.s32 	%r1266, %r1266, %r48;
	setp.lt.u32 	%p184, %r1267, 2048;
	@%p184 bra 	$L__BB1_152;
	bar.sync 	0;
	mov.u32 	%r1268, %r47;
	mov.u32 	%r1269, %r1346;
$L__BB1_157:
	xor.b32  	%r261, %r1269, 32;
	setp.le.u32 	%p185, %r261, %r1269;
	@%p185 bra 	$L__BB1_160;
	and.b32  	%r847, %r1269, 256;
	mov.u32 	%r848, _ZZ20bitonic_phase_kernelPKfPKiS2_PiE9cand_vals;
	add.s32 	%r262, %r848, %r1268;
	ld.shared.f32 	%f61, [%r262];
	shl.b32 	%r849, %r261, 2;
	add.s32 	%r263, %r848, %r849;
	ld.shared.f32 	%f62, [%r263];
	setp.gt.f32 	%p186, %f61, %f62;
	setp.eq.s32 	%p187, %r847, 0;
	xor.pred  	%p188, %p187, %p186;
	not.pred 	%p189, %p188;
	@%p189 bra 	$L__BB1_160;
	st.shared.f32 	[%r262], %f62;
	st.shared.f32 	[%r263], %f61;
	mov.u32 	%r850, _ZZ20bitonic_phase_kernelPKfPKiS2_PiE8cand_idx;
	add.s32 	%r851, %r850, %r1268;
	ld.shared.u32 	%r852, [%r851];
	add.s32 	%r854, %r850, %r849;
	ld.shared.u32 	%r855, [%r854];
	st.shared.u32 	[%r851], %r855;
	st.shared.u32 	[%r854], %r852;
$L__BB1_160:
	add.s32 	%r1269, %r1269, %r4;
	add.s32 	%r1268, %r1268, %r48;
	setp.lt.u32 	%p190, %r1269, 2048;
	@%p190 bra 	$L__BB1_157;
	bar.sync 	0;
	mov.u32 	%r1270, %r47;
	mov.u32 	%r1271, %r1346;
$L__BB1_162:
	xor.b32  	%r268, %r1271, 16;
	setp.le.u32 	%p191, %r268, %r1271;
	@%p191 bra 	$L__BB1_165;
	and.b32  	%r856, %r1271, 256;
	mov.u32 	%r857, _ZZ20bitonic_phase_kernelPKfPKiS2_PiE9cand_vals;
	add.s32 	%r269, %r857, %r1270;
	ld.shared.f32 	%f63, [%r269];
	shl.b32 	%r858, %r268, 2;
	add.s32 	%r270, %r857, %r858;
	ld.shared.f32 	%f64, [%r270];
	setp.gt.f32 	%p192, %f63, %f64;
	setp.eq.s32 	%p193, %r856, 0;
	xor.pred  	%p194, %p193, %p192;
	not.pred 	%p195, %p194;
	@%p195 bra 	$L__BB1_165;
	st.shared.f32 	[%r269], %f64;
	st.shared.f32 	[%r270], %f63;
	mov.u32 	%r859, _ZZ20bitonic_phase_kernelPKfPKiS2_PiE8cand_idx;
	add.s32 	%r860, %r859, %r1270;
	ld.shared.u32 	%r861, [%r860];
	add.s32 	%r863, %r859, %r858;
	ld.shared.u32 	%r864, [%r863];
	st.shared.u32 	[%r860], %r864;
	st.shared.u32 	[%r863], %r861;
$L__BB1_165:
	add.s32 	%r1271, %r1271, %r4;
	add.s32 	%r1270, %r1270, %r48;
	setp.lt.u32 	%p196, %r1271, 2048;
	@%p196 bra 	$L__BB1_162;
	bar.sync 	0;
	mov.u32 	%r1272, %r47;
	mov.u32 	%r1273, %r1346;
$L__BB1_167:
	xor.b32  	%r275, %r1273, 8;
	setp.le.u32 	%p197, %r275, %r1273;
	@%p197 bra 	$L__BB1_170;
	and.b32  	%r865, %r1273, 256;
	mov.u32 	%r866, _ZZ20bitonic_phase_kernelPKfPKiS2_PiE9cand_vals;
	add.s32 	%r276, %r866, %r1272;
	ld.shared.f32 	%f65, [%r276];
	shl.b32 	%r867, %r275, 2;
	add.s32 	%r277, %r866, %r867;
	ld.shared.f32 	%f66, [%r277];
	setp.gt.f32 	%p198, %f65, %f66;
	setp.eq.s32 	%p199, %r865, 0;
	xor.pred  	%p200, %p199, %p198;
	not.pred 	%p201, %p200;
	@%p201 bra 	$L__BB1_170;
	st.shared.f32 	[%r276], %f66;
	st.shared.f32 	[%r277], %f65;
	mov.u32 	%r868, _ZZ20bitonic_phase_kernelPKfPKiS2_PiE8cand_idx;
	add.s32 	%r869, %r868, %r1272;
	ld.shared.u32 	%r870, [%r869];
	add.s32 	%r872, %r868, %r867;
	ld.shared.u32 	%r873, [%r872];
	st.shared.u32 	[%r869], %r873;
	st.shared.u32 	[%r872], %r870;
$L__BB1_170:
	add.s32 	%r1273, %r1273, %r4;
	add.s32 	%r1272, %r1272, %r48;
	setp.lt.u32 	%p202, %r1273, 2048;
	@%p202 bra 	$L__BB1_167;
	bar.sync 	0;
	mov.u32 	%r1274, %r47;
	mov.u32 	%r1275, %r1346;
$L__BB1_172:
	xor.b32  	%r282, %r1275, 4;
	setp.le.u32 	%p203, %r282, %r1275;
	@%p203 bra 	$L__BB1_175;
	and.b32  	%r874, %r1275, 256;
	mov.u32 	%r875, _ZZ20bitonic_phase_kernelPKfPKiS2_PiE9cand_vals;
	add.s32 	%r283, %r875, %r1274;
	ld.shared.f32 	%f67, [%r283];
	shl.b32 	%r876, %r282, 2;
	add.s32 	%r284, %r875, %r876;
	ld.shared.f32 	%f68, [%r284];
	setp.gt.f32 	%p204, %f67, %f68;
	setp.eq.s32 	%p205, %r874, 0;
	xor.pred  	%p206, %p205, %p204;
	not.pred 	%p207, %p206;
	@%p207 bra 	$L__BB1_175;
	st.shared.f32 	[%r283], %f68;
	st.shared.f32 	[%r284], %f67;
	mov.u32 	%r877, _ZZ20bitonic_phase_kernelPKfPKiS2_PiE8cand_idx;
	add.s32 	%r878, %r877, %r1274;
	ld.shared.u32 	%r879, [%r878];
	add.s32 	%r881, %r877, %r876;
	ld.shared.u32 	%r882, [%r881];
	st.shared.u32 	[%r878], %r882;
	st.shared.u32 	[%r881], %r879;
$L__BB1_175:
	add.s32 	%r1275, %r1275, %r4;
	add.s32 	%r1274, %r1274, %r48;
	setp.lt.u32 	%p208, %r1275, 2048;
	@%p208 bra 	$L__BB1_172;
	bar.sync 	0;
	mov.u32 	%r1276, %r47;
	mov.u32 	%r1277, %r1346;
$L__BB1_177:
	xor.b32  	%r289, %r1277, 2;
	setp.le.u32 	%p209, %r289, %r1277;
	@%p209 bra 	$L__BB1_180;
	and.b32  	%r883, %r1277, 256;
	mov.u32 	%r884, _ZZ20bitonic_phase_kernelPKfPKiS2_PiE9cand_vals;
	add.s32 	%r290, %r884, %r1276;
	ld.shared.f32 	%f69, [%r290];
	shl.b32 	%r885, %r289, 2;
	add.s32 	%r291, %r884, %r885;
	ld.shared.f32 	%f70, [%r291];
	setp.gt.f32 	%p210, %f69, %f70;
	setp.eq.s32 	%p211, %r883, 0;
	xor.pred  	%p212, %p211, %p210;
	not.pred 	%p213, %p212;
	@%p213 bra 	$L__BB1_180;
	st.shared.f32 	[%r290], %f70;
	st.shared.f32 	[%r291], %f69;
	mov.u32 	%r886, _ZZ20bitonic_phase_kernelPKfPKiS2_PiE8cand_idx;
	add.s32 	%r887, %r886, %r1276;
	ld.shared.u32 	%r888, [%r887];
	add.s32 	%r890, %r886, %r885;
	ld.shared.u32 	%r891, [%r890];
	st.shared.u32 	[%r887], %r891;
	st.shared.u32 	[%r890], %r888;
$L__BB1_180:
	add.s32 	%r1277, %r1277, %r4;
	add.s32 	%r1276, %r1276, %r48;
	setp.lt.u32 	%p214, %r1277, 2048;
	@%p214 bra 	$L__BB1_177;
	bar.sync 	0;
	mov.u32 	%r1278, %r47;
	mov.u32 	%r1279, %r1346;
$L__BB1_182:
	xor.b32  	%r296, %r1279, 1;
	setp.le.u32 	%p215, %r296, %r1279;
	@%p215 bra 	$L__BB1_185;
	and.b32  	%r892, %r1279, 256;
	mov.u32 	%r893, _ZZ20bitonic_phase_kernelPKfPKiS2_PiE9cand_vals;
	add.s32 	%r297, %r893, %r1278;
	ld.shared.f32 	%f71, [%r297];
	shl.b32 	%r894, %r296, 2;
	add.s32 	%r298, %r893, %r894;
	ld.shared.f32 	%f72, [%r298];
	setp.gt.f32 	%p216, %f71, %f72;
	setp.eq.s32 	%p217, %r892, 0;
	xor.pred  	%p218, %p217, %p216;
	not.pred 	%p219, %p218;
	@%p219 bra 	$L__BB1_185;
	st.shared.f32 	[%r297], %f72;
	st.shared.f32 	[%r298], %f71;
	mov.u32 	%r895, _ZZ20bitonic_phase_kernelPKfPKiS2_PiE8cand_idx;
	add.s32 	%r896, %r895, %r1278;
	ld.shared.u32 	%r897, [%r896];
	add.s32 	%r899, %r895, %r894;
	ld.shared.u32 	%r900, [%r899];
	st.shared.u32 	[%r896], %r900;
	st.shared.u32 	[%r899], %r897;
$L__BB1_185:
	add.s32 	%r1279, %r1279, %r4;
	add.s32 	%r1278, %r1278, %r48;
	setp.lt.u32 	%p220, %r1279, 2048;
	@%p220 bra 	$L__BB1_182;
	bar.sync 	0;
	mov.u32 	%r1280, %r47;
	mov.u32 	%r1281, %r1346;
$L__BB1_187:
	xor.b32  	%r303, %r1281, 256;
	setp.le.u32 	%p221, %r303, %r1281;
	@%p221 bra 	$L__BB1_190;
	and.b32  	%r901, %r1281, 512;
	mov.u32 	%r902, _ZZ20bitonic_phase_kernelPKfPKiS2_PiE9cand_vals;
	add.s32 	%r304, %r902, %r1280;
	ld.shared.f32 	%f73, [%r304];
	shl.b32 	%r903, %r303, 2;
	add.s32 	%r305, %r902, %r903;
	ld.shared.f32 	%f74, [%r305];
	setp.gt.f32 	%p222, %f73, %f74;
	setp.eq.s32 	%p223, %r901, 0;
	xor.pred  	%p224, %p223, %p222;
	not.pred 	%p225, %p224;
	@%p225 bra 	$L__BB1_190;
	st.shared.f32 	[%r304], %f74;
	st.shared.f32 	[%r305], %f73;
	mov.u32 	%r904, _ZZ20bitonic_phase_kernelPKfPKiS2_PiE8cand_idx;
	add.s32 	%r905, %r904, %r1280;
	ld.shared.u32 	%r906, [%r905];
	add.s32 	%r908, %r904, %r903;
	ld.shared.u32 	%r909, [%r908];
	st.shared.u32 	[%r905], %r909;
	st.shared.u32 	[%r908], %r906;
$L__BB1_190:
	add.s32 	%r1281, %r1281, %r4;
	add.s32 	%r1280, %r1280, %r48;
	setp.lt.u32 	%p226, %r1281, 2048;
	@%p226 bra 	$L__BB1_187;
	bar.sync 	0;
	mov.u32 	%r1282, %r47;
	mov.u32 	%r1283, %r1346;
$L__BB1_192:
	xor.b32  	%r310, %r1283, 128;
	setp.le.u32 	%p227, %r310, %r1283;
	@%p227 bra 	$L__BB1_195;
	and.b32  	%r910, %r1283, 512;
	mov.u32 	%r911, _ZZ20bitonic_phase_kernelPKfPKiS2_PiE9cand_vals;
	add.s32 	%r311, %r911, %r1282;
	ld.shared.f32 	%f75, [%r311];
	shl.b32 	%r912, %r310, 2;
	add.s32 	%r312, %r911, %r912;
	ld.shared.f32 	%f76, [%r312];
	setp.gt.f32 	%p228, %f75, %f76;
	setp.eq.s32 	%p229, %r910, 0;
	xor.pred  	%p230, %p229, %p228;
	not.pred 	%p231, %p230;
	@%p231 bra 	$L__BB1_195;
	st.shared.f32 	[%r311], %f76;
	st.shared.f32 	[%r312], %f75;
	mov.u32 	%r913, _ZZ20bitonic_phase_kernelPKfPKiS2_PiE8cand_idx;
	add.s32 	%r914, %r913, %r1282;
	ld.shared.u32 	%r915, [%r914];
	add.s32 	%r917, %r913, %r912;
	ld.shared.u32 	%r918, [%r917];
	st.shared.u32 	[%r914], %r918;
	st.shared.u32 	[%r917], %r915;
$L__BB1_195:
	add.s32 	%r1283, %r1283, %r4;
	add.s32 	%r1282, %r1282, %r48;
	setp.lt.u32 	%p232, %r1283, 2048;
	@%p232 bra 	$L__BB1_192;
	bar.sync 	0;
	mov.u32 	%r1284, %r47;
	mov.u32 	%r1285, %r1346;
$L__BB1_197:
	xor.b32  	%r317, %r1285, 64;
	setp.le.u32 	%p233, %r317, %r1285;
	@%p233 bra 	$L__BB1_200;
	and.b32  	%r919, %r1285, 512;
	mov.u32 	%r920, _ZZ20bitonic_phase_kernelPKfPKiS2_PiE9cand_vals;
	add.s32 	%r318, %r920, %r1284;
	ld.shared.f32 	%f77, [%r318];
	shl.b32 	%r921, %r317, 2;
	add.s32 	%r319, %r920, %r921;
	ld.shared.f32 	%f78, [%r319];
	setp.gt.f32 	%p234, %f77, %f78;
	setp.eq.s32 	%p235, %r919, 0;
	xor.pred  	%p236, %p235, %p234;
	not.pred 	%p237, %p236;
	@%p237 bra 	$L__BB1_200;
	st.shared.f32 	[%r318], %f78;
	st.shared.f32 	[%r319], %f77;
	mov.u32 	%r922, _ZZ20bitonic_phase_kernelPKfPKiS2_PiE8cand_idx;
	add.s32 	%r923, %r922, %r1284;
	ld.shared.u32 	%r924, [%r923];
	add.s32 	%r926, %r922, %r921;
	ld.shared.u32 	%r927, [%r926];
	st.shared.u32 	[%r923], %r927;
	st.shared.u32 	[%r926], %r924;
$L__BB1_200:
	add.s32 	%r1285, %r1285, %r4;
	add.s32 	%r1284, %r1284, %r48;
	setp.lt.u32 	%p238, %r1285, 2048;
	@%p238 bra 	$L__BB1_197;
	bar.sync 	0;
	mov.u32 	%r1286, %r47;
	mov.u32 	%r1287, %r1346;
$L__BB1_202:
	xor.b32  	%r324, %r1287, 32;
	setp.le.u32 	%p239, %r324, %r1287;
	@%p239 bra 	$L__BB1_205;
	and.b32  	%r928, %r1287, 512;
	mov.u32 	%r929, _ZZ20bitonic_phase_kernelPKfPKiS2_PiE9cand_vals;
	add.s32 	%r325, %r929, %r1286;
	ld.shared.f32 	%f79, [%r325];
	shl.b32 	%r930, %r324, 2;
	add.s32 	%r326, %r929, %r930;
	ld.shared.f32 	%f80, [%r326];
	setp.gt.f32 	%p240, %f79, %f80;
	setp.eq.s32 	%p241, %r928, 0;
	xor.pred  	%p242, %p241, %p240;
	not.pred 	%p243, %p242;
	@%p243 bra 	$L__BB1_205;
	st.shared.f32 	[%r325], %f80;
	st.shared.f32 	[%r326], %f79;
	mov.u32 	%r931, _ZZ20bitonic_phase_kernelPKfPKiS2_PiE8cand_idx;
	add.s32 	%r932, %r931, %r1286;
	ld.shared.u32 	%r933, [%r932];
	add.s32 	%r935, %r931, %r930;
	ld.shared.u32 	%r936, [%r935];
	st.shared.u32 	[%r932], %r936;
	st.shared.u32 	[%r935], %r933;
$L__BB1_205:
	add.s32 	%r1287, %r1287, %r4;
	add.s32 	%r1286, %r1286, %r48;
	setp.lt.u32 	%p244, %r1287, 2048;
	@%p244 bra 	$L__BB1_202;
	bar.sync 	0;
	mov.u32 	%r1288, %r47;
	mov.u32 	%r1289, %r1346;
$L__BB1_207:
	xor.b32  	%r331, %r1289, 16;
	setp.le.u32 	%p245, %r331, %r1289;
	@%p245 bra 	$L__BB1_210;
	and.b32  	%r937, %r1289, 512;
	mov.u32 	%r938, _ZZ20bitonic_phase_kernelPKfPKiS2_PiE9cand_vals;
	add.s32 	%r332, %r938, %r1288;
	ld.shared.f32 	%f81, [%r332];
	shl.b32 	%r939, %r331, 2;
	add.s32 	%r333, %r938, %r939;
	ld.shared.f32 	%f82, [%r333];
	setp.gt.f32 	%p246, %f81, %f82;
	setp.eq.s32 	%p247, %r937, 0;
	xor.pred  	%p248, %p247, %p246;
	not.pred 	%p249, %p248;
	@%p249 bra 	$L__BB1_210;
	st.shared.f32 	[%r332], %f82;
	st.shared.f32 	[%r333], %f81;
	mov.u32 	%r940, _ZZ20bitonic_phase_kernelPKfPKiS2_PiE8cand_idx;
	add.s32 	%r941, %r940, %r1288;
	ld.shared.u32 	%r942, [%r941];
	add.s32 	%r944, %r940, %r939;
	ld.shared.u32 	%r945, [%r944];
	st.shared.u32 	[%r941], %r945;
	st.shared.u32 	[%r944], %r942;
$L__BB1_210:
	add.s32 	%r1289, %r1289, %r4;
	add.s32 	%r1288, %r1288, %r48;
	setp.lt.u32 	%p250, %r1289, 2048;
	@%p250 bra 	$L__BB1_207;
	bar.sync 	0;
	mov.u32 	%r1290, %r47;
	mov.u32 	%r1291, %r1346;
$L__BB1_212:
	xor.b32  	%r338, %r1291, 8;
	setp.le.u32 	%p251, %r338, %r1291;
	@%p251 bra 	$L__BB1_215;
	and.b32  	%r946, %r1291, 512;
	mov.u32 	%r947, _ZZ20bitonic_phase_kernelPKfPKiS2_PiE9cand_vals;
	add.s32 	%r339, %r947, %r1290;
	ld.shared.f32 	%f83, [%r339];
	shl.b32 	%r948, %r338, 2;
	add.s32 	%r340, %r947, %r948;
	ld.shared.f32 	%f84, [%r340];
	setp.gt.f32 	%p252, %f83, %f84;
	setp.eq.s32 	%p253, %r946, 0;
	xor.pred  	%p254, %p253, %p252;
	not.pred 	%p255, %p254;
	@%p255 bra 	$L__BB1_215;
	st.shared.f32 	[%r339], %f84;
	st.shared.f32 	[%r340], %f83;
	mov.u32 	%r949, _ZZ20bitonic_phase_kernelPKfPKiS2_PiE8cand_idx;
	add.s32 	%r950, %r949, %r1290;
	ld.shared.u32 	%r951, [%r950];
	add.s32 	%r953, %r949, %r948;
	ld.shared.u32 	%r954, [%r953];
	st.shared.u32 	[%r950], %r954;
	st.shared.u32 	[%r953], %r951;
$L__BB1_215:
	add.s32 	%r1291, %r1291, %r4;
	add.s32 	%r1290, %r1290, %r48;
	setp.lt.u32 	%p256, %r1291, 2048;
	@%p256 bra 	$L__BB1_212;
	bar.sync 	0;
	mov.u32 	%r1292, %r47;
	mov.u32 	%r1293, %r1346;
$L__BB1_217:
	xor.b32  	%r345, %r1293, 4;
	setp.le.u32 	%p257, %r345, %r1293;
	@%p257 bra 	$L__BB1_220;
	and.b32  	%r955, %r1293, 512;
	mov.u32 	%r956, _ZZ20bitonic_phase_kernelPKfPKiS2_PiE9cand_vals;
	add.s32 	%r346, %r956, %r1292;
	ld.shared.f32 	%f85, [%r346];
	shl.b32 	%r957, %r345, 2;
	add.s32 	%r347, %r956, %r957;
	ld.shared.f32 	%f86, [%r347];
	setp.gt.f32 	%p258, %f85, %f86;
	setp.eq.s32 	%p259, %r955, 0;
	xor.pred  	%p260, %p259, %p258;
	not.pred 	%p261, %p260;
	@%p261 bra 	$L__BB1_220;
	st.shared.f32 	[%r346], %f86;
	st.shared.f32 	[%r347], %f85;
	mov.u32 	%r958, _ZZ20bitonic_phase_kernelPKfPKiS2_PiE8cand_idx;
	add.s32 	%r959, %r958, %r1292;
	ld.shared.u32 	%r960, [%r959];
	add.s32 	%r962, %r958, %r957;
	ld.shared.u32 	%r963, [%r962];
	st.shared.u32 	[%r959], %r963;
	st.shared.u32 	[%r962], %r960;
$L__BB1_220:
	add.s32 	%r1293, %r1293, %r4;
	add.s32 	%r1292, %r1292, %r48;
	setp.lt.u32 	%p262, %r1293, 2048;
	@%p262 bra 	$L__BB1_217;
	bar.sync 	0;
	mov.u32 	%r1294, %r47;
	mov.u32 	%r1295, %r1346;
$L__BB1_222:
	xor.b32  	%r352, %r1295, 2;
	setp.le.u32 	%p263, %r352, %r1295;
	@%p263 bra 	$L__BB1_225;
	and.b32  	%r964, %r1295, 512;
	mov.u32 	%r965, _ZZ20bitonic_phase_kernelPKfPKiS2_PiE9cand_vals;
	add.s32 	%r353, %r965, %r1294;
	ld.shared.f32 	%f87, [%r353];
	shl.b32 	%r966, %r352, 2;
	add.s32 	%r354, %r965, %r966;
	ld.shared.f32 	%f88, [%r354];
	setp.gt.f32 	%p264, %f87, %f88;
	setp.eq.s32 	%p265, %r964, 0;
	xor.pred  	%p266, %p265, %p264;
	not.pred 	%p267, %p266;
	@%p267 bra 	$L__BB1_225;
	st.shared.f32 	[%r353], %f88;
	st.shared.f32 	[%r354], %f87;
	mov.u32 	%r967, _ZZ20bitonic_phase_kernelPKfPKiS2_PiE8cand_idx;
	add.s32 	%r968, %r967, %r1294;
	ld.shared.u32 	%r969, [%r968];
	add.s32 	%r971, %r967, %r966;
	ld.shared.u32 	%r972, [%r971];
	st.shared.u32 	[%r968], %r972;
	st.shared.u32 	[%r971], %r969;
$L__BB1_225:
	add.s32 	%r1295, %r1295, %r4;
	add.s32 	%r1294, %r1294, %r48;
	setp.lt.u32 	%p268, %r1295, 2048;
	@%p268 bra 	$L__BB1_222;
	bar.sync 	0;
	mov.u32 	%r1296, %r47;
	mov.u32 	%r1297, %r1346;
$L__BB1_227:
	xor.b32  	%r359, %r1297, 1;
	setp.le.u32 	%p269, %r359, %r1297;
	@%p269 bra 	$L__BB1_230;
	and.b32  	%r973, %r1297, 512;
	mov.u32 	%r974, _ZZ20bitonic_phase_kernelPKfPKiS2_PiE9cand_vals;
	add.s32 	%r360, %r974, %r1296;
	ld.shared.f32 	%f89, [%r360];
	shl.b32 	%r975, %r359, 2;
	add.s32 	%r361, %r974, %r975;
	ld.shared.f32 	%f90, [%r361];
	setp.gt.f32 	%p270, %f89, %f90;
	setp.eq.s32 	%p271, %r973, 0;
	xor.pred  	%p272, %p271, %p270;
	not.pred 	%p273, %p272;
	@%p273 bra 	$L__BB1_230;
	st.shared.f32 	[%r360], %f90;
	st.shared.f32 	[%r361], %f89;
	mov.u32 	%r976, _ZZ20bitonic_phase_kernelPKfPKiS2_PiE8cand_idx;
	add.s32 	%r977, %r976, %r1296;
	ld.shared.u32 	%r978, [%r977];
	add.s32 	%r980, %r976, %r975;
	ld.shared.u32 	%r981, [%r980];
	st.shared.u32 	[%r977], %r981;
	st.shared.u32 	[%r980], %r978;
$L__BB1_230:
	add.s32 	%r1297, %r1297, %r4;
	add.s32 	%r1296, %r1296, %r48;
	setp.lt.u32 	%p274, %r1297, 2048;
	@%p274 bra 	$L__BB1_227;
	bar.sync 	0;
	mov.u32 	%r1298, %r47;
	mov.u32 	%r1299, %r1346;
$L__BB1_232:
	xor.b32  	%r366, %r1299, 512;
	setp.le.u32 	%p275, %r366, %r1299;
	@%p275 bra 	$L__BB1_235;
	and.b32  	%r982, %r1299, 1024;
	mov.u32 	%r983, _ZZ20bitonic_phase_kernelPKfPKiS2_PiE9cand_vals;
	add.s32 	%r367, %r983, %r1298;
	ld.shared.f32 	%f91, [%r367];
	shl.b32 	%r984, %r366, 2;
	add.s32 	%r368, %r983, %r984;
	ld.shared.f32 	%f92, [%r368];
	setp.gt.f32 	%p276, %f91, %f92;
	setp.eq.s32 	%p277, %r982, 0;
	xor.pred  	%p278, %p277, %p276;
	not.pred 	%p279, %p278;
	@%p279 bra 	$L__BB1_235;
	st.shared.f32 	[%r367], %f92;
	st.shared.f32 	[%r368], %f91;
	mov.u32 	%r985, _ZZ20bitonic_phase_kernelPKfPKiS2_PiE8cand_idx;
	add.s32 	%r986, %r985, %r1298;
	ld.shared.u32 	%r987, [%r986];
	add.s32 	%r989, %r985, %r984;
	ld.shared.u32 	%r990, [%r989];
	st.shared.u32 	[%r986], %r990;
	st.shared.u32 	[%r989], %r987;
$L__BB1_235:
	add.s32 	%r1299, %r1299, %r4;
	add.s32 	%r1298, %r1298, %r48;
	setp.lt.u32 	%p280, %r1299, 2048;
	@%p280 bra 	$L__BB1_232;
	bar.sync 	0;
	mov.u32 	%r1300, %r47;
	mov.u32 	%r1301, %r1346;
$L__BB1_237:
	xor.b32  	%r373, %r1301, 256;
	setp.le.u32 	%p281, %r373, %r1301;
	@%p281 bra 	$L__BB1_240;
	and.b32  	%r991, %r1301, 1024;
	mov.u32 	%r992, _ZZ20bitonic_phase_kernelPKfPKiS2_PiE9cand_vals;
	add.s32 	%r374, %r992, %r1300;
	ld.shared.f32 	%f93, [%r374];
	shl.b32 	%r993, %r373, 2;
	add.s32 	%r375, %r992, %r993;
	ld.shared.f32 	%f94, [%r375];
	setp.gt.f32 	%p282, %f93, %f94;
	setp.eq.s32 	%p283, %r991, 0;
	xor.pred  	%p284, %p283, %p282;
	not.pred 	%p285, %p284;
	@%p285 bra 	$L__BB1_240;
	st.shared.f32 	[%r374], %f94;
	st.shared.f32 	[%r375], %f93;
	mov.u32 	%r994, _ZZ20bitonic_phase_kernelPKfPKiS2_PiE8cand_idx;
	add.s32 	%r995, %r994, %r1300;
	ld.shared.u32 	%r996, [%r995];
	add.s32 	%r998, %r994, %r993;
	ld.shared.u32 	%r999, [%r998];
	st.shared.u32 	[%r995], %r999;
	st.shared.u32 	[%r998], %r996;
$L__BB1_240:
	add.s32 	%r1301, %r1301, %r4;
	add.s32 	%r1300, %r1300, %r48;
	setp.lt.u32 	%p286, %r1301, 2048;
	@%p286 bra 	$L__BB1_237;
	bar.sync 	0;
	mov.u32 	%r1302, %r47;
	mov.u32 	%r1303, %r1346;
$L__BB1_242:
	xor.b32  	%r380, %r1303, 128;
	setp.le.u32 	%p287, %r380, %r1303;
	@%p287 bra 	$L__BB1_245;
	and.b32  	%r1000, %r1303, 1024;
	mov.u32 	%r1001, _ZZ20bitonic_phase_kernelPKfPKiS2_PiE9cand_vals;
	add.s32 	%r381, %r1001, %r1302;
	ld.shared.f32 	%f95, [%r381];
	shl.b32 	%r1002, %r380, 2;
	add.s32 	%r382, %r1001, %r1002;
	ld.shared.f32 	%f96, [%r382];
	setp.gt.f32 	%p288, %f95, %f96;
	setp.eq.s32 	%p289, %r1000, 0;
	xor.pred  	%p290, %p289, %p288;
	not.pred 	%p291, %p290;
	@%p291 bra 	$L__BB1_245;
	st.shared.f32 	[%r381], %f96;
	st.shared.f32 	[%r382], %f95;
	mov.u32 	%r1003, _ZZ20bitonic_phase_kernelPKfPKiS2_PiE8cand_idx;
	add.s32 	%r1004, %r1003, %r1302;
	ld.shared.u32 	%r1005, [%r1004];
	add.s32 	%r1007, %r1003, %r1002;
	ld.shared.u32 	%r1008, [%r1007];
	st.shared.u32 	[%r1004], %r1008;
	st.shared.u32 	[%r1007], %r1005;
$L__BB1_245:
	add.s32 	%r1303, %r1303, %r4;
	add.s32 	%r1302, %r1302, %r48;
	setp.lt.u32 	%p292, %r1303, 2048;
	@%p292 bra 	$L__BB1_242;
	bar.sync 	0;
	mov.u32 	%r1304, %r47;
	mov.u32 	%r1305, %r1346;
$L__BB1_247:
	xor.b32  	%r387, %r1305, 64;
	setp.le.u32 	%p293, %r387, %r1305;
	@%p293 bra 	$L__BB1_250;
	and.b32  	%r1009, %r1305, 1024;
	mov.u32 	%r1010, _ZZ20bitonic_phase_kernelPKfPKiS2_PiE9cand_vals;
	add.s32 	%r388, %r1010, %r1304;
	ld.shared.f32 	%f97, [%r388];
	shl.b32 	%r1011, %r387, 2;
	add.s32 	%r389, %r1010, %r1011;
	ld.shared.f32 	%f98, [%r389];
	setp.gt.f32 	%p294, %f97, %f98;
	setp.eq.s32 	%p295, %r1009, 0;
	xor.pred  	%p296, %p295, %p294;
	not.pred 	%p297, %p296;
	@%p297 bra 	$L__BB1_250;
	st.shared.f32 	[%r388], %f98;
	st.shared.f32 	[%r389], %f97;
	mov.u32 	%r1012, _ZZ20bitonic_phase_kernelPKfPKiS2_PiE8cand_idx;
	add.s32 	%r1013, %r1012, %r1304;
	ld.shared.u32 	%r1014, [%r1013];
	add.s32 	%r1016, %r1012, %r1011;
	ld.shared.u32 	%r1017, [%r1016];
	st.shared.u32 	[%r1013], %r1017;
	st.shared.u32 	[%r1016], %r1014;
$L__BB1_250:
	add.s32 	%r1305, %r1305, %r4;
	add.s32 	%r1304, %r1304, %r48;
	setp.lt.u32 	%p298, %r1305, 2048;
	@%p298 bra 	$L__BB1_247;
	bar.sync 	0;
	mov.u32 	%r1306, %r47;
	mov.u32 	%r1307, %r1346;
$L__BB1_252:
	xor.b32  	%r394, %r1307, 32;
	setp.le.u32 	%p299, %r394, %r1307;
	@%p299 bra 	$L__BB1_255;
	and.b32  	%r1018, %r1307, 1024;
	mov.u32 	%r1019, _ZZ20bitonic_phase_kernelPKfPKiS2_PiE9cand_vals;
	add.s32 	%r395, %r1019, %r1306;
	ld.shared.f32 	%f99, [%r395];
	shl.b32 	%r1020, %r394, 2;
	add.s32 	%r396, %r1019, %r1020;
	ld.shared.f32 	%f100, [%r396];
	setp.gt.f32 	%p300, %f99, %f100;
	setp.eq.s32 	%p301, %r1018, 0;
	xor.pred  	%p302, %p301, %p300;
	not.pred 	%p303, %p302;
	@%p303 bra 	$L__BB1_255;
	st.shared.f32 	[%r395], %f100;
	st.shared.f32 	[%r396], %f99;
	mov.u32 	%r1021, _ZZ20bitonic_phase_kernelPKfPKiS2_PiE8cand_idx;
	add.s32 	%r1022, %r1021, %r1306;
	ld.shared.u32 	%r1023, [%r1022];
	add.s32 	%r1025, %r1021, %r1020;
	ld.shared.u32 	%r1026, [%r1025];
	st.shared.u32 	[%r1022], %r1026;
	st.shared.u32 	[%r1025], %r1023;
$L__BB1_255:
	add.s32 	%r1307, %r1307, %r4;
	add.s32 	%r1306, %r1306, %r48;
	setp.lt.u32 	%p304, %r1307, 2048;
	@%p304 bra 	$L__BB1_252;
	bar.sync 	0;
	mov.u32 	%r1308, %r47;
	mov.u32 	%r1309, %r1346;
$L__BB1_257:
	xor.b32  	%r401, %r1309, 16;
	setp.le.u32 	%p305, %r401, %r1309;
	@%p305 bra 	$L__BB1_260;
	and.b32  	%r1027, %r1309, 1024;
	mov.u32 	%r1028, _ZZ20bitonic_phase_kernelPKfPKiS2_PiE9cand_vals;
	add.s32 	%r402, %r1028, %r1308;
	ld.shared.f32 	%f101, [%r402];
	shl.b32 	%r1029, %r401, 2;
	add.s32 	%r403, %r1028, %r1029;
	ld.shared.f32 	%f102, [%r403];
	setp.gt.f32 	%p306, %f101, %f102;
	setp.eq.s32 	%p307, %r1027, 0;
	xor.pred  	%p308, %p307, %p306;
	not.pred 	%p309, %p308;
	@%p309 bra 	$L__BB1_260;
	st.shared.f32 	[%r402], %f102;
	st.shared.f32 	[%r403], %f101;
	mov.u32 	%r1030, _ZZ20bitonic_phase_kernelPKfPKiS2_PiE8cand_idx;
	add.s32 	%r1031, %r1030, %r1308;
	ld.shared.u32 	%r1032, [%r1031];
	add.s32 	%r1034, %r1030, %r1029;
	ld.shared.u32 	%r1035, [%r1034];
	st.shared.u32 	[%r1031], %r1035;
	st.shared.u32 	[%r1034], %r1032;
$L__BB1_260:
	add.s32 	%r1309, %r1309, %r4;
	add.s32 	%r1308, %r1308, %r48;
	setp.lt.u32 	%p310, %r1309, 2048;
	@%p310 bra 	$L__BB1_257;
	bar.sync 	0;
	mov.u32 	%r1310, %r47;
	mov.u32 	%r1311, %r1346;
$L__BB1_262:
	xor.b32  	%r408, %r1311, 8;
	setp.le.u32 	%p311, %r408, %r1311;
	@%p311 bra 	$L__BB1_265;
	and.b32  	%r1036, %r1311, 1024;
	mov.u32 	%r1037, _ZZ20bitonic_phase_kernelPKfPKiS2_PiE9cand_vals;
	add.s32 	%r409, %r1037, %r1310;
	ld.shared.f32 	%f103, [%r409];
	shl.b32 	%r1038, %r408, 2;
	add.s32 	%r410, %r1037, %r1038;
	ld.shared.f32 	%f104, [%r410];
	setp.gt.f32 	%p312, %f103, %f104;
	setp.eq.s32 	%p313, %r1036, 0;
	xor.pred  	%p314, %p313, %p312;
	not.pred 	%p315, %p314;
	@%p315 bra 	$L__BB1_265;
	st.shared.f32 	[%r409], %f104;
	st.shared.f32 	[%r410], %f103;
	mov.u32 	%r1039, _ZZ20bitonic_phase_kernelPKfPKiS2_PiE8cand_idx;
	add.s32 	%r1040, %r1039, %r1310;
	ld.shared.u32 	%r1041, [%r1040];
	add.s32 	%r1043, %r1039, %r1038;
	ld.shared.u32 	%r1044, [%r1043];
	st.shared.u32 	[%r1040], %r1044;
	st.shared.u32 	[%r1043], %r1041;
$L__BB1_265:
	add.s32 	%r1311, %r1311, %r4;
	add.s32 	%r1310, %r1310, %r48;
	setp.lt.u32 	%p316, %r1311, 2048;
	@%p316 bra 	$L__BB1_262;
	bar.sync 	0;
	mov.u32 	%r1312, %r47;
	mov.u32 	%r1313, %r1346;
$L__BB1_267:
	xor.b32  	%r415, %r1313, 4;
	setp.le.u32 	%p317, %r415, %r1313;
	@%p317 bra 	$L__BB1_270;
	and.b32  	%r1045, %r1313, 1024;
	mov.u32 	%r1046, _ZZ20bitonic_phase_kernelPKfPKiS2_PiE9cand_vals;
	add.s32 	%r416, %r1046, %r1312;
	ld.shared.f32 	%f105, [%r416];
	shl.b32 	%r1047, %r415, 2;
	add.s32 	%r417, %r1046, %r1047;
	ld.shared.f32 	%f106, [%r417];
	setp.gt.f32 	%p318, %f105, %f106;
	setp.eq.s32 	%p319, %r1045, 0;
	xor.pred  	%p320, %p319, %p318;
	not.pred 	%p321, %p320;
	@%p321 bra 	$L__BB1_270;
	st.shared.f32 	[%r416], %f106;
	st.shared.f32 	[%r417], %f105;
	mov.u32 	%r1048, _ZZ20bitonic_phase_kernelPKfPKiS2_PiE8cand_idx;
	add.s32 	%r1049, %r1048, %r1312;
	ld.shared.u32 	%r1050, [%r1049];
	add.s32 	%r1052, %r1048, %r1047;
	ld.shared.u32 	%r1053, [%r1052];
	st.shared.u32 	[%r1049], %r1053;
	st.shared.u32 	[%r1052], %r1050;
$L__BB1_270:
	add.s32 	%r1313, %r1313, %r4;
	add.s32 	%r1312, %r1312, %r48;
	setp.lt.u32 	%p322, %r1313, 2048;
	@%p322 bra 	$L__BB1_267;
	bar.sync 	0;
	mov.u32 	%r1314, %r47;
	mov.u32 	%r1315, %r1346;
$L__BB1_272:
	xor.b32  	%r422, %r1315, 2;
	setp.le.u32 	%p323, %r422, %r1315;
	@%p323 bra 	$L__BB1_275;
	and.b32  	%r1054, %r1315, 1024;
	mov.u32 	%r1055, _ZZ20bitonic_phase_kernelPKfPKiS2_PiE9cand_vals;
	add.s32 	%r423, %r1055, %r1314;
	ld.shared.f32 	%f107, [%r423];
	shl.b32 	%r1056, %r422, 2;
	add.s32 	%r424, %r1055, %r1056;
	ld.shared.f32 	%f108, [%r424];
	setp.gt.f32 	%p324, %f107, %f108;
	setp.eq.s32 	%p325, %r1054, 0;
	xor.pred  	%p326, %p325, %p324;
	not.pred 	%p327, %p326;
	@%p327 bra 	$L__BB1_275;
	st.shared.f32 	[%r423], %f108;
	st.shared.f32 	[%r424], %f107;
	mov.u32 	%r1057, _ZZ20bitonic_phase_kernelPKfPKiS2_PiE8cand_idx;
	add.s32 	%r1058, %r1057, %r1314;
	ld.shared.u32 	%r1059, [%r1058];
	add.s32 	%r1061, %r1057, %r1056;
	ld.shared.u32 	%r1062, [%r1061];
	st.shared.u32 	[%r1058], %r1062;
	st.shared.u32 	[%r1061], %r1059;
$L__BB1_275:
	add.s32 	%r1315, %r1315, %r4;
	add.s32 	%r1314, %r1314, %r48;
	setp.lt.u32 	%p328, %r1315, 2048;
	@%p328 bra 	$L__BB1_272;
	bar.sync 	0;
	mov.u32 	%r1316, %r47;
	mov.u32 	%r1317, %r1346;
$L__BB1_277:
	xor.b32  	%r429, %r1317, 1;
	setp.le.u32 	%p329, %r429, %r1317;
	@%p329 bra 	$L__BB1_280;
	and.b32  	%r1063, %r1317, 1024;
	mov.u32 	%r1064, _ZZ20bitonic_phase_kernelPKfPKiS2_PiE9cand_vals;
	add.s32 	%r430, %r1064, %r1316;
	ld.shared.f32 	%f109, [%r430];
	shl.b32 	%r1065, %r429, 2;
	add.s32 	%r431, %r1064, %r1065;
	ld.shared.f32 	%f110, [%r431];
	setp.gt.f32 	%p330, %f109, %f110;
	setp.eq.s32 	%p331, %r1063, 0;
	xor.pred  	%p332, %p331, %p330;
	not.pred 	%p333, %p332;
	@%p333 bra 	$L__BB1_280;
	st.shared.f32 	[%r430], %f110;
	st.shared.f32 	[%r431], %f109;
	mov.u32 	%r1066, _ZZ20bitonic_phase_kernelPKfPKiS2_PiE8cand_idx;
	add.s32 	%r1067, %r1066, %r1316;
	ld.shared.u32 	%r1068, [%r1067];
	add.s32 	%r1070, %r1066, %r1065;
	ld.shared.u32 	%r1071, [%r1070];
	st.shared.u32 	[%r1067], %r1071;
	st.shared.u32 	[%r1070], %r1068;
$L__BB1_280:
	add.s32 	%r1317, %r1317, %r4;
	add.s32 	%r1316, %r1316, %r48;
	setp.lt.u32 	%p334, %r1317, 2048;
	@%p334 bra 	$L__BB1_277;
	bar.sync 	0;
	mov.u32 	%r1318, %r47;
	mov.u32 	%r1319, %r1346;
$L__BB1_282:
	xor.b32  	%r436, %r1319, 1024;
	setp.le.u32 	%p335, %r436, %r1319;
	@%p335 bra 	$L__BB1_285;
	and.b32  	%r1072, %r1319, 2048;
	mov.u32 	%r1073, _ZZ20bitonic_phase_kernelPKfPKiS2_PiE9cand_vals;
	add.s32 	%r437, %r1073, %r1318;
	ld.shared.f32 	%f111, [%r437];
	shl.b32 	%r1074, %r436, 2;
	add.s32 	%r438, %r1073, %r1074;
	ld.shared.f32 	%f112, [%r438];
	setp.gt.f32 	%p336, %f111, %f112;
	setp.eq.s32 	%p337, %r1072, 0;
	xor.pred  	%p338, %p337, %p336;
	not.pred 	%p339, %p338;
	@%p339 bra 	$L__BB1_285;
	st.shared.f32 	[%r437], %f112;
	st.shared.f32 	[%r438], %f111;
	mov.u32 	%r1075, _ZZ20bitonic_phase_kernelPKfPKiS2_PiE8cand_idx;
	add.s32 	%r1076, %r1075, %r1318;
	ld.shared.u32 	%r1077, [%r1076];
	add.s32 	%r1079, %r1075, %r1074;
	ld.shared.u32 	%r1080, [%r1079];
	st.shared.u32 	[%r1076], %r1080;
	st.shared.u32 	[%r1079], %r1077;
$L__BB1_285:
	add.s32 	%r1319, %r1319, %r4;
	add.s32 	%r1318, %r1318, %r48;
	setp.lt.u32 	%p340, %r1319, 2048;
	@%p340 bra 	$L__BB1_282;
	bar.sync 	0;
	mov.u32 	%r1320, %r47;
	mov.u32 	%r1321, %r1346;
$L__BB1_287:
	xor.b32  	%r443, %r1321, 512;
	setp.le.u32 	%p341, %r443, %r1321;
	@%p341 bra 	$L__BB1_290;
	and.b32  	%r1081, %r1321, 2048;
	mov.u32 	%r1082, _ZZ20bitonic_phase_kernelPKfPKiS2_PiE9cand_vals;
	add.s32 	%r444, %r1082, %r1320;
	ld.shared.f32 	%f113, [%r444];
	shl.b32 	%r1083, %r443, 2;
	add.s32 	%r445, %r1082, %r1083;
	ld.shared.f32 	%f114, [%r445];
	setp.gt.f32 	%p342, %f113, %f114;
	setp.eq.s32 	%p343, %r1081, 0;
	xor.pred  	%p344, %p343, %p342;
	not.pred 	%p345, %p344;
	@%p345 bra 	$L__BB1_290;
	st.shared.f32 	[%r444], %f114;
	st.shared.f32 	[%r445], %f113;
	mov.u32 	%r1084, _ZZ20bitonic_phase_kernelPKfPKiS2_PiE8cand_idx;
	add.s32 	%r1085, %r1084, %r1320;
	ld.shared.u32 	%r1086, [%r1085];
	add.s32 	%r1088, %r1084, %r1083;
	ld.shared.u32 	%r1089, [%r1088];
	st.shared.u32 	[%r1085], %r1089;
	st.shared.u32 	[%r1088], %r1086;
$L__BB1_290:
	add.s32 	%r1321, %r1321, %r4;
	add.s32 	%r1320, %r1320, %r48;
	setp.lt.u32 	%p346, %r1321, 2048;
	@%p346 bra 	$L__BB1_287;
	bar.sync 	0;
	mov.u32 	%r1322, %r47;
	mov.u32 	%r1323, %r1346;
$L__BB1_292:
	xor.b32  	%r450, %r1323, 256;
	setp.le.u32 	%p347, %r450, %r1323;
	@%p347 bra 	$L__BB1_295;
	and.b32  	%r1090, %r1323, 2048;
	mov.u32 	%r1091, _ZZ20bitonic_phase_kernelPKfPKiS2_PiE9cand_vals;
	add.s32 	%r451, %r1091, %r1322;
	ld.shared.f32 	%f115, [%r451];
	shl.b32 	%r1092, %r450, 2;
	add.s32 	%r452, %r1091, %r1092;
	ld.shared.f32 	%f116, [%r452];
	setp.gt.f32 	%p348, %f115, %f116;
	setp.eq.s32 	%p349, %r1090, 0;
	xor.pred  	%p350, %p349, %p348;
	not.pred 	%p351, %p350;
	@%p351 bra 	$L__BB1_295;
	st.shared.f32 	[%r451], %f116;
	st.shared.f32 	[%r452], %f115;
	mov.u32 	%r1093, _ZZ20bitonic_phase_kernelPKfPKiS2_PiE8cand_idx;
	add.s32 	%r1094, %r1093, %r1322;
	ld.shared.u32 	%r1095, [%r1094];
	add.s32 	%r1097, %r1093, %r1092;
	ld.shared.u32 	%r1098, [%r1097];
	st.shared.u32 	[%r1094], %r1098;
	st.shared.u32 	[%r1097], %r1095;
$L__BB1_295:
	add.s32 	%r1323, %r1323, %r4;
	add.s32 	%r1322, %r1322, %r48;
	setp.lt.u32 	%p352, %r1323, 2048;
	@%p352 bra 	$L__BB1_292;
	bar.sync 	0;
	mov.u32 	%r1324, %r47;
	mov.u32 	%r1325, %r1346;
$L__BB1_297:
	xor.b32  	%r457, %r1325, 128;
	setp.le.u32 	%p353, %r457, %r1325;
	@%p353 bra 	$L__BB1_300;
	and.b32  	%r1099, %r1325, 2048;
	mov.u32 	%r1100, _ZZ20bitonic_phase_kernelPKfPKiS2_PiE9cand_vals;
	add.s32 	%r458, %r1100, %r1324;
	ld.shared.f32 	%f117, [%r458];
	shl.b32 	%r1101, %r457, 2;
	add.s32 	%r459, %r1100, %r1101;
	ld.shared.f32 	%f118, [%r459];
	setp.gt.f32 	%p354, %f117, %f118;
	setp.eq.s32 	%p355, %r1099, 0;
	xor.pred  	%p356, %p355, %p354;
	not.pred 	%p357, %p356;
	@%p357 bra 	$L__BB1_300;
	st.shared.f32 	[%r458], %f118;
	st.shared.f32 	[%r459], %f117;
	mov.u32 	%r1102, _ZZ20bitonic_phase_kernelPKfPKiS2_PiE8cand_idx;
	add.s32 	%r1103, %r1102, %r1324;
	ld.shared.u32 	%r1104, [%r1103];
	add.s32 	%r1106, %r1102, %r1101;
	ld.shared.u32 	%r1107, [%r1106];
	st.shared.u32 	[%r1103], %r1107;
	st.shared.u32 	[%r1106], %r1104;
$L__BB1_300:
	add.s32 	%r1325, %r1325, %r4;
	add.s32 	%r1324, %r1324, %r48;
	setp.lt.u32 	%p358, %r1325, 2048;
	@%p358 bra 	$L__BB1_297;
	bar.sync 	0;
	mov.u32 	%r1326, %r47;
	mov.u32 	%r1327, %r1346;
$L__BB1_302:
	xor.b32  	%r464, %r1327, 64;
	setp.le.u32 	%p359, %r464, %r1327;
	@%p359 bra 	$L__BB1_305;
	and.b32  	%r1108, %r1327, 2048;
	mov.u32 	%r1109, _ZZ20bitonic_phase_kernelPKfPKiS2_PiE9cand_vals;
	add.s32 	%r465, %r1109, %r1326;
	ld.shared.f32 	%f119, [%r465];
	shl.b32 	%r1110, %r464, 2;
	add.s32 	%r466, %r1109, %r1110;
	ld.shared.f32 	%f120, [%r466];
	setp.gt.f32 	%p360, %f119, %f120;
	setp.eq.s32 	%p361, %r1108, 0;
	xor.pred  	%p362, %p361, %p360;
	not.pred 	%p363, %p362;
	@%p363 bra 	$L__BB1_305;
	st.shared.f32 	[%r465], %f120;
	st.shared.f32 	[%r466], %f119;
	mov.u32 	%r1111, _ZZ20bitonic_phase_kernelPKfPKiS2_PiE8cand_idx;
	add.s32 	%r1112, %r1111, %r1326;
	ld.shared.u32 	%r1113, [%r1112];
	add.s32 	%r1115, %r1111, %r1110;
	ld.shared.u32 	%r1116, [%r1115];
	st.shared.u32 	[%r1112], %r1116;
	st.shared.u32 	[%r1115], %r1113;
$L__BB1_305:
	add.s32 	%r1327, %r1327, %r4;
	add.s32 	%r1326, %r1326, %r48;
	setp.lt.u32 	%p364, %r1327, 2048;
	@%p364 bra 	$L__BB1_302;
	bar.sync 	0;
	mov.u32 	%r1328, %r47;
	mov.u32 	%r1329, %r1346;
$L__BB1_307:
	xor.b32  	%r471, %r1329, 32;
	setp.le.u32 	%p365, %r471, %r1329;
	@%p365 bra 	$L__BB1_310;
	and.b32  	%r1117, %r1329, 2048;
	mov.u32 	%r1118, _ZZ20bitonic_phase_kernelPKfPKiS2_PiE9cand_vals;
	add.s32 	%r472, %r1118, %r1328;
	ld.shared.f32 	%f121, [%r472];
	shl.b32 	%r1119, %r471, 2;
	add.s32 	%r473, %r1118, %r1119;
	ld.shared.f32 	%f122, [%r473];
	setp.gt.f32 	%p366, %f121, %f122;
	setp.eq.s32 	%p367, %r1117, 0;
	xor.pred  	%p368, %p367, %p366;
	not.pred 	%p369, %p368;
	@%p369 bra 	$L__BB1_310;
	st.shared.f32 	[%r472], %f122;
	st.shared.f32 	[%r473], %f121;
	mov.u32 	%r1120, _ZZ20bitonic_phase_kernelPKfPKiS2_PiE8cand_idx;
	add.s32 	%r1121, %r1120, %r1328;
	ld.shared.u32 	%r1122, [%r1121];
	add.s32 	%r1124, %r1120, %r1119;
	ld.shared.u32 	%r1125, [%r1124];
	st.shared.u32 	[%r1121], %r1125;
	st.shared.u32 	[%r1124], %r1122;
$L__BB1_310:
	add.s32 	%r1329, %r1329, %r4;
	add.s32 	%r1328, %r1328, %r48;
	setp.lt.u32 	%p370, %r1329, 2048;
	@%p370 bra 	$L__BB1_307;
	bar.sync 	0;
	mov.u32 	%r1330, %r47;
	mov.u32 	%r1331, %r1346;
$L__BB1_312:
	xor.b32  	%r478, %r1331, 16;
	setp.le.u32 	%p371, %r478, %r1331;
	@%p371 bra 	$L__BB1_315;
	and.b32  	%r1126, %r1331, 2048;
	mov.u32 	%r1127, _ZZ20bitonic_phase_kernelPKfPKiS2_PiE9cand_vals;
	add.s32 	%r479, %r1127, %r1330;
	ld.shared.f32 	%f123, [%r479];
	shl.b32 	%r1128, %r478, 2;
	add.s32 	%r480, %r1127, %r1128;
	ld.shared.f32 	%f124, [%r480];
	setp.gt.f32 	%p372, %f123, %f124;
	setp.eq.s32 	%p373, %r1126, 0;
	xor.pred  	%p374, %p373, %p372;
	not.pred 	%p375, %p374;
	@%p375 bra 	$L__BB1_315;
	st.shared.f32 	[%r479], %f124;
	st.shared.f32 	[%r480], %f123;
	mov.u32 	%r1129, _ZZ20bitonic_phase_kernelPKfPKiS2_PiE8cand_idx;
	add.s32 	%r1130, %r1129, %r1330;
	ld.shared.u32 	%r1131, [%r1130];
	add.s32 	%r1133, %r1129, %r1128;
	ld.shared.u32 	%r1134, [%r1133];
	st.shared.u32 	[%r1130], %r1134;
	st.shared.u32 	[%r1133], %r1131;
$L__BB1_315:
	add.s32 	%r1331, %r1331, %r4;
	add.s32 	%r1330, %r1330, %r48;
	setp.lt.u32 	%p376, %r1331, 2048;
	@%p376 bra 	$L__BB1_312;
	bar.sync 	0;
	mov.u32 	%r1332, %r47;
	mov.u32 	%r1333, %r1346;
$L__BB1_317:
	xor.b32  	%r485, %r1333, 8;
	setp.le.u32 	%p377, %r485, %r1333;
	@%p377 bra 	$L__BB1_320;
	and.b32  	%r1135, %r1333, 2048;
	mov.u32 	%r1136, _ZZ20bitonic_phase_kernelPKfPKiS2_PiE9cand_vals;
	add.s32 	%r486, %r1136, %r1332;
	ld.shared.f32 	%f125, [%r486];
	shl.b32 	%r1137, %r485, 2;
	add.s32 	%r487, %r1136, %r1137;
	ld.shared.f32 	%f126, [%r487];
	setp.gt.f32 	%p378, %f125, %f126;
	setp.eq.s32 	%p379, %r1135, 0;
	xor.pred  	%p380, %p379, %p378;
	not.pred 	%p381, %p380;
	@%p381 bra 	$L__BB1_320;
	st.shared.f32 	[%r486], %f126;
	st.shared.f32 	[%r487], %f125;
	mov.u32 	%r1138, _ZZ20bitonic_phase_kernelPKfPKiS2_PiE8cand_idx;
	add.s32 	%r1139, %r1138, %r1332;
	ld.shared.u32 	%r1140, [%r1139];
	add.s32 	%r1142, %r1138, %r1137;
	ld.shared.u32 	%r1143, [%r1142];
	st.shared.u32 	[%r1139], %r1143;
	st.shared.u32 	[%r1142], %r1140;
$L__BB1_320:
	add.s32 	%r1333, %r1333, %r4;
	add.s32 	%r1332, %r1332, %r48;
	setp.lt.u32 	%p382, %r1333, 2048;
	@%p382 bra 	$L__BB1_317;
	bar.sync 	0;
	mov.u32 	%r1334, %r47;
	mov.u32 	%r1335, %r1346;
$L__BB1_322:
	xor.b32  	%r492, %r1335, 4;
	setp.le.u32 	%p383, %r492, %r1335;
	@%p383 bra 	$L__BB1_325;
	and.b32  	%r1144, %r1335, 2048;
	mov.u32 	%r1145, _ZZ20bitonic_phase_kernelPKfPKiS2_PiE9cand_vals;
	add.s32 	%r493, %r1145, %r1334;
	ld.shared.f32 	%f127, [%r493];
	shl.b32 	%r1146, %r492, 2;
	add.s32 	%r494, %r1145, %r1146;
	ld.shared.f32 	%f128, [%r494];
	setp.gt.f32 	%p384, %f127, %f128;
	setp.eq.s32 	%p385, %r1144, 0;
	xor.pred  	%p386, %p385, %p384;
	not.pred 	%p387, %p386;
	@%p387 bra 	$L__BB1_325;
	st.shared.f32 	[%r493], %f128;
	st.shared.f32 	[%r494], %f127;
	mov.u32 	%r1147, _ZZ20bitonic_phase_kernelPKfPKiS2_PiE8cand_idx;
	add.s32 	%r1148, %r1147, %r1334;
	ld.shared.u32 	%r1149, [%r1148];
	add.s32 	%r1151, %r1147, %r1146;
	ld.shared.u32 	%r1152, [%r1151];
	st.shared.u32 	[%r1148], %r1152;
	st.shared.u32 	[%r1151], %r1149;
$L__BB1_325:
	add.s32 	%r1335, %r1335, %r4;
	add.s32 	%r1334, %r1334, %r48;
	setp.lt.u32 	%p388, %r1335, 2048;
	@%p388 bra 	$L__BB1_322;
	bar.sync 	0;
	mov.u32 	%r1336, %r47;
	mov.u32 	%r1337, %r1346;
$L__BB1_327:
	xor.b32  	%r499, %r1337, 2;
	setp.le.u32 	%p389, %r499, %r1337;
	@%p389 bra 	$L__BB1_330;
	and.b32  	%r1153, %r1337, 2048;
	mov.u32 	%r1154, _ZZ20bitonic_phase_kernelPKfPKiS2_PiE9cand_vals;
	add.s32 	%r500, %r1154, %r1336;
	ld.shared.f32 	%f129, [%r500];
	shl.b32 	%r1155, %r499, 2;
	add.s32 	%r501, %r1154, %r1155;
	ld.shared.f32 	%f130, [%r501];
	setp.gt.f32 	%p390, %f129, %f130;
	setp.eq.s32 	%p391, %r1153, 0;
	xor.pred  	%p392, %p391, %p390;
	not.pred 	%p393, %p392;
	@%p393 bra 	$L__BB1_330;
	st.shared.f32 	[%r500], %f130;
	st.shared.f32 	[%r501], %f129;
	mov.u32 	%r1156, _ZZ20bitonic_phase_kernelPKfPKiS2_PiE8cand_idx;
	add.s32 	%r1157, %r1156, %r1336;
	ld.shared.u32 	%r1158, [%r1157];
	add.s32 	%r1160, %r1156, %r1155;
	ld.shared.u32 	%r1161, [%r1160];
	st.shared.u32 	[%r1157], %r1161;
	st.shared.u32 	[%r1160], %r1158;
$L__BB1_330:
	add.s32 	%r1337, %r1337, %r4;
	add.s32 	%r1336, %r1336, %r48;
	setp.lt.u32 	%p394, %r1337, 2048;
	@%p394 bra 	$L__BB1_327;
	bar.sync 	0;
	mov.u32 	%r1338, %r47;
	mov.u32 	%r1339, %r1346;
$L__BB1_332:
	xor.b32  	%r506, %r1339, 1;
	setp.le.u32 	%p395, %r506, %r1339;
	@%p395 bra 	$L__BB1_335;
	and.b32  	%r1162, %r1339, 2048;
	mov.u32 	%r1163, _ZZ20bitonic_phase_kernelPKfPKiS2_PiE9cand_vals;
	add.s32 	%r507, %r1163, %r1338;
	ld.shared.f32 	%f131, [%r507];
	shl.b32 	%r1164, %r506, 2;
	add.s32 	%r508, %r1163, %r1164;
	ld.shared.f32 	%f132, [%r508];
	setp.gt.f32 	%p396, %f131, %f132;
	setp.eq.s32 	%p397, %r1162, 0;
	xor.pred  	%p398, %p397, %p396;
	not.pred 	%p399, %p398;
	@%p399 bra 	$L__BB1_335;
	st.shared.f32 	[%r507], %f132;
	st.shared.f32 	[%r508], %f131;
	mov.u32 	%r1165, _ZZ20bitonic_phase_kernelPKfPKiS2_PiE8cand_idx;
	add.s32 	%r1166, %r1165, %r1338;
	ld.shared.u32 	%r1167, [%r1166];
	add.s32 	%r1169, %r1165, %r1164;
	ld.shared.u32 	%r1170, [%r1169];
	st.shared.u32 	[%r1166], %r1170;
	st.shared.u32 	[%r1169], %r1167;
$L__BB1_335:
	add.s32 	%r1339, %r1339, %r4;
	add.s32 	%r1338, %r1338, %r48;
	setp.lt.u32 	%p400, %r1339, 2048;
	@%p400 bra 	$L__BB1_332;
	bar.sync 	0;
	setp.gt.u32 	%p401, %r1346, 511;
	@%p401 bra 	$L__BB1_343;
	cvta.to.global.u64 	%rd7, %rd5;
	mul.wide.u32 	%rd8, %r1, 4;
	add.s64 	%rd9, %rd7, %rd8;
	ld.global.nc.u32 	%r1171, [%rd9];
	shl.b32 	%r511, %r1171, 11;
	shl.b32 	%r512, %r1, 9;
	max.u32 	%r1172, %r5, 512;
	setp.lt.u32 	%p402, %r5, 512;
	selp.u32 	%r1173, 1, 0, %p402;
	add.s32 	%r1174, %r5, %r1173;
	sub.s32 	%r1175, %r1172, %r1174;
	div.u32 	%r1176, %r1175, %r4;
	add.s32 	%r513, %r1176, %r1173;
	and.b32  	%r1177, %r513, 3;
	setp.eq.s32 	%p403, %r1177, 3;
	@%p403 bra 	$L__BB1_340;
	add.s32 	%r1178, %r513, 1;
	and.b32  	%r1179, %r1178, 3;
	add.s32 	%r1342, %r1346, %r512;
	mov.u32 	%r1180, _ZZ20bitonic_phase_kernelPKfPKiS2_PiE8cand_idx;
	add.s32 	%r1341, %r1180, %r47;
	neg.s32 	%r1340, %r1179;
	mad.lo.s32 	%r1346, %r4, %r1179, %r1346;
$L__BB1_339:
	.pragma "nounroll";
	mul.wide.s32 	%rd10, %r1342, 4;
	add.s64 	%rd11, %rd1, %rd10;
	ld.shared.u32 	%r1181, [%r1341];
	add.s32 	%r1182, %r511, %r1181;
	st.global.u32 	[%rd11], %r1182;
	add.s32 	%r1342, %r1342, %r4;
	add.s32 	%r1341, %r1341, %r48;
	add.s32 	%r1340, %r1340, 1;
	setp.ne.s32 	%p404, %r1340, 0;
	@%p404 bra 	$L__BB1_339;
$L__BB1_340:
	setp.lt.u32 	%p405, %r513, 3;
	@%p405 bra 	$L__BB1_343;
	mul.wide.u32 	%rd12, %r4, 4;
	add.s64 	%rd2, %rd1, %rd12;
	add.s32 	%r1345, %r1346, %r512;
	mul.wide.u32 	%rd13, %r4, 8;
	add.s64 	%rd3, %rd1, %rd13;
	mul.wide.u32 	%rd14, %r4, 12;
	add.s64 	%rd4, %rd1, %rd14;
	shl.b32 	%r1183, %r1346, 2;
	mov.u32 	%r1184, _ZZ20bitonic_phase_kernelPKfPKiS2_PiE8cand_idx;
	add.s32 	%r1344, %r1184, %r1183;
	shl.b32 	%r527, %r4, 4;
	shl.b32 	%r528, %r4, 3;
	mul.lo.s32 	%r529, %r4, 12;
$L__BB1_342:
	mul.wide.s32 	%rd15, %r1345, 4;
	add.s64 	%rd16, %rd2, %rd15;
	add.s64 	%rd17, %rd3, %rd15;
	add.s64 	%rd18, %rd4, %rd15;
	add.s64 	%rd19, %rd1, %rd15;
	ld.shared.u32 	%r1185, [%r1344];
	add.s32 	%r1186, %r511, %r1185;
	st.global.u32 	[%rd19], %r1186;
	add.s32 	%r1187, %r1344, %r48;
	ld.shared.u32 	%r1188, [%r1187];
	add.s32 	%r1189, %r511, %r1188;
	st.global.u32 	[%rd16], %r1189;
	add.s32 	%r1190, %r1344, %r528;
	ld.shared.u32 	%r1191, [%r1190];
	add.s32 	%r1192, %r511, %r1191;
	st.global.u32 	[%rd17], %r1192;
	add.s32 	%r1193, %r1344, %r529;
	ld.shared.u32 	%r1194, [%r1193];
	add.s32 	%r1195, %r511, %r1194;
	st.global.u32 	[%rd18], %r1195;
	add.s32 	%r1346, %r1346, %r48;
	add.s32 	%r1345, %r1345, %r48;
	add.s32 	%r1344, %r1344, %r527;
	setp.lt.u32 	%p406, %r1346, 512;
	@%p406 bra 	$L__BB1_342;
$L__BB1_343:
	ret;

}


// ===== COMPILED SASS (sm_100) =====

	.target	sm_100

	.elftype	@"ET_EXEC"


//--------------------- .note.nv.tkinfo           --------------------------
	.section	.note.nv.tkinfo,"",@"SHT_NOTE"
	.sectionflags	@"SHF_NOTE_NV_TKINFO"
	.tkinfo
        /*0018*/ 	.word	0x00000002
        /*0030*/ 	.string	""
        /*0030*/ 	.string	"ptxas"
        /*0030*/ 	.string	"Cuda compilation tools, release 13.0, V13.0.88"
        /*0030*/ 	.string	"Build cuda_13.0.r13.0/compiler.36424714_0"
        /*0030*/ 	.string	"-arch sm_100 -m 64 "



//--------------------- .note.nv.cuinfo           --------------------------
	.section	.note.nv.cuinfo,"",@"SHT_NOTE"
	.sectionflags	@"SHF_NOTE_NV_CUINFO"
        /*0018*/ 	.short	0x0002
        /*001a*/ 	.short	0x0064
        /*001c*/ 	.short	0x0082
	.zero		2


//--------------------- .nv.info                  --------------------------
	.section	.nv.info,"",@"SHT_CUDA_INFO"
	.align	4


	//----- nvinfo : EIATTR_REGCOUNT
	.align		4
        /*0000*/ 	.byte	0x04, 0x2f
        /*0002*/ 	.short	(.L_1 - .L_0)
	.align		4
.L_0:
        /*0004*/ 	.word	index@(_Z17gemv_phase_kernelPK6__halfS1_S1_PfPiS3_)
        /*0008*/ 	.word	0x00000020


	//----- nvinfo : EIATTR_FRAME_SIZE
	.align		4
.L_1:
        /*000c*/ 	.byte	0x04, 0x11
        /*000e*/ 	.short	(.L_3 - .L_2)
	.align		4
.L_2:
        /*0010*/ 	.word	index@($__internal_2_$__cuda_sm20_div_u16)
        /*0014*/ 	.word	0x00000000


	//----- nvinfo : EIATTR_FRAME_SIZE
	.align		4
.L_3:
        /*0018*/ 	.byte	0x04, 0x11
        /*001a*/ 	.short	(.L_5 - .L_4)
	.align		4
.L_4:
        /*001c*/ 	.word	index@(_Z17gemv_phase_kernelPK6__halfS1_S1_PfPiS3_)
        /*0020*/ 	.word	0x00000000


	//----- nvinfo : EIATTR_REGCOUNT
	.align		4
.L_5:
        /*0024*/ 	.byte	0x04, 0x2f
        /*0026*/ 	.short	(.L_7 - .L_6)
	.align		4
.L_6:
        /*0028*/ 	.word	index@(_Z20bitonic_phase_kernelPKfPKiS2_Pi)
        /*002c*/ 	.word	0x00000027


	//----- nvinfo : EIATTR_FRAME_SIZE
	.align		4
.L_7:
        /*0030*/ 	.byte	0x04, 0x11
        /*0032*/ 	.short	(.L_9 - .L_8)
	.align		4
.L_8:
        /*0034*/ 	.word	index@($__internal_1_$__cuda_sm3x_div_rn_noftz_f32_slowpath)
        /*0038*/ 	.word	0x00000000


	//----- nvinfo : EIATTR_FRAME_SIZE
	.align		4
.L_9:
        /*003c*/ 	.byte	0x04, 0x11
        /*003e*/ 	.short	(.L_11 - .L_10)
	.align		4
.L_10:
        /*0040*/ 	.word	index@($__internal_0_$__cuda_sm20_div_u16)
        /*0044*/ 	.word	0x00000000


	//----- nvinfo : EIATTR_FRAME_SIZE
	.align		4
.L_11:
        /*0048*/ 	.byte	0x04, 0x11
        /*004a*/ 	.short	(.L_13 - .L_12)
	.align		4
.L_12:
        /*004c*/ 	.word	index@(_Z20bitonic_phase_kernelPKfPKiS2_Pi)
        /*0050*/ 	.word	0x00000000


	//----- nvinfo : EIATTR_MIN_STACK_SIZE
	.align		4
.L_13:
        /*0054*/ 	.byte	0x04, 0x12
        /*0056*/ 	.short	(.L_15 - .L_14)
	.align		4
.L_14:
        /*0058*/ 	.word	index@(_Z20bitonic_phase_kernelPKfPKiS2_Pi)
        /*005c*/ 	.word	0x00000000


	//----- nvinfo : EIATTR_MIN_STACK_SIZE
	.align		4
.L_15:
        /*0060*/ 	.byte	0x04, 0x12
        /*0062*/ 	.short	(.L_17 - .L_16)
	.align		4
.L_16:
        /*0064*/ 	.word	index@(_Z17gemv_phase_kernelPK6__halfS1_S1_PfPiS3_)
        /*0068*/ 	.word	0x00000000
.L_17:


//--------------------- .nv.compat                --------------------------
	.section	.nv.compat,"",@"SHT_CUDA_COMPAT_INFO"
	.align	4
        /*0000*/ 	.byte	0x02, 0x09, 0x00, 0x00, 0x02, 0x02, 0x01, 0x00, 0x02, 0x05, 0x05, 0x00, 0x03, 0x07, 0x01, 0x01
        /*0010*/ 	.byte	0x02, 0x03, 0x00, 0x00, 0x02, 0x06, 0x01, 0x00, 0x04, 0x0b, 0x08, 0x00, 0x01, 0x00, 0x00, 0x00
        /*0020*/ 	.byte	0x00, 0x00, 0x00, 0x00


//--------------------- .nv.info._Z20bitonic_phase_kernelPKfPKiS2_Pi --------------------------
	.section	.nv.info._Z20bitonic_phase_kernelPKfPKiS2_Pi,"",@"SHT_CUDA_INFO"
	.sectionflags	@""
	.align	4


	//----- nvinfo : EIATTR_CUDA_API_VERSION
	.align		4
        /*0000*/ 	.byte	0x04, 0x37
        /*0002*/ 	.short	(.L_19 - .L_18)
.L_18:
        /*0004*/ 	.word	0x00000082


	//----- nvinfo : EIATTR_KPARAM_INFO
	.align		4
.L_19:
        /*0008*/ 	.byte	0x04, 0x17
        /*000a*/ 	.short	(.L_21 - .L_20)
.L_20:
        /*000c*/ 	.word	0x00000000
        /*0010*/ 	.short	0x0003
        /*0012*/ 	.short	0x0018
        /*0014*/ 	.byte	0x00, 0xf5, 0x21, 0x00


	//----- nvinfo : EIATTR_KPARAM_INFO
	.align		4
.L_21:
        /*0018*/ 	.byte	0x04, 0x17
        /*001a*/ 	.short	(.L_23 - .L_22)
.L_22:
        /*001c*/ 	.word	0x00000000
        /*0020*/ 	.short	0x0002
        /*0022*/ 	.short	0x0010
        /*0024*/ 	.byte	0x00, 0xf5, 0x21, 0x00


	//----- nvinfo : EIATTR_KPARAM_INFO
	.align		4
.L_23:
        /*0028*/ 	.byte	0x04, 0x17
        /*002a*/ 	.short	(.L_25 - .L_24)
.L_24:
        /*002c*/ 	.word	0x00000000
        /*0030*/ 	.short	0x0001
        /*0032*/ 	.short	0x0008
        /*0034*/ 	.byte	0x00, 0xf5, 0x21, 0x00


	//----- nvinfo : EIATTR_KPARAM_INFO
	.align		4
.L_25:
        /*0038*/ 	.byte	0x04, 0x17
        /*003a*/ 	.short	(.L_27 - .L_26)
.L_26:
        /*003c*/ 	.word	0x00000000
        /*0040*/ 	.short	0x0000
        /*0042*/ 	.short	0x0000
        /*0044*/ 	.byte	0x00, 0xf5, 0x21, 0x00


	//----- nvinfo : EIATTR_SPARSE_MMA_MASK
	.align		4
.L_27:
        /*0048*/ 	.byte	0x03, 0x50
        /*004a*/ 	.short	0x0000


	//----- nvinfo : EIATTR_MAXREG_COUNT
	.align		4
        /*004c*/ 	.byte	0x03, 0x1b
        /*004e*/ 	.short	0x00ff


	//----- nvinfo : EIATTR_NUM_BARRIERS
	.align		4
        /*0050*/ 	.byte	0x02, 0x4c
        /*0052*/ 	.byte	0x01
	.zero		1


	//----- nvinfo : EIATTR_MERCURY_ISA_VERSION
	.align		4
        /*0054*/ 	.byte	0x03, 0x5f
        /*0056*/ 	.short	0x0101


	//----- nvinfo : EIATTR_VRC_CTA_INIT_COUNT
	.align		4
        /*0058*/ 	.byte	0x02, 0x4a
	.zero		1
	.zero		1


	//----- nvinfo : EIATTR_EXIT_INSTR_OFFSETS
	.align		4
        /*005c*/ 	.byte	0x04, 0x1c
        /*005e*/ 	.short	(.L_29 - .L_28)


	//   ....[0]....
.L_28:
        /*0060*/ 	.word	0x000097a0


	//   ....[1]....
        /*0064*/ 	.word	0x00009b00


	//   ....[2]....
        /*0068*/ 	.word	0x00009d30


	//----- nvinfo : EIATTR_CRS_STACK_SIZE
	.align		4
.L_29:
        /*006c*/ 	.byte	0x04, 0x1e
        /*006e*/ 	.short	(.L_31 - .L_30)
.L_30:
        /*0070*/ 	.word	0x00000000


	//----- nvinfo : EIATTR_CBANK_PARAM_SIZE
	.align		4
.L_31:
        /*0074*/ 	.byte	0x03, 0x19
        /*0076*/ 	.short	0x0020


	//----- nvinfo : EIATTR_PARAM_CBANK
	.align		4
        /*0078*/ 	.byte	0x04, 0x0a
        /*007a*/ 	.short	(.L_33 - .L_32)
	.align		4
.L_32:
        /*007c*/ 	.word	index@(.nv.constant0._Z20bitonic_phase_kernelPKfPKiS2_Pi)
        /*0080*/ 	.short	0x0380
        /*0082*/ 	.short	0x0020


	//----- nvinfo : EIATTR_SW_WAR
	.align		4
.L_33:
        /*0084*/ 	.byte	0x04, 0x36
        /*0086*/ 	.short	(.L_35 - .L_34)
.L_34:
        /*0088*/ 	.word	0x00000008
.L_35:


//--------------------- .nv.info._Z17gemv_phase_kernelPK6__halfS1_S1_PfPiS3_ --------------------------
	.section	.nv.info._Z17gemv_phase_kernelPK6__halfS1_S1_PfPiS3_,"",@"SHT_CUDA_INFO"
	.sectionflags	@""
	.align	4


	//----- nvinfo : EIATTR_CUDA_API_VERSION
	.align		4
        /*0000*/ 	.byte	0x04, 0x37
        /*0002*/ 	.short	(.L_37 - .L_36)
.L_36:
        /*0004*/ 	.word	0x00000082


	//----- nvinfo : EIATTR_KPARAM_INFO
	.align		4
.L_37:
        /*0008*/ 	.byte	0x04, 0x17
        /*000a*/ 	.short	(.L_39 - .L_38)
.L_38:
        /*000c*/ 	.word	0x00000000
        /*0010*/ 	.short	0x0005
        /*0012*/ 	.short	0x0028
        /*0014*/ 	.byte	0x00, 0xf5, 0x21, 0x00


	//----- nvinfo : EIATTR_KPARAM_INFO
	.align		4
.L_39:
        /*0018*/ 	.byte	0x04, 0x17
        /*001a*/ 	.short	(.L_41 - .L_40)
.L_40:
        /*001c*/ 	.word	0x00000000
        /*0020*/ 	.short	0x0004
        /*0022*/ 	.short	0x0020
        /*0024*/ 	.byte	0x00, 0xf5, 0x21, 0x00


	//----- nvinfo : EIATTR_KPARAM_INFO
	.align		4
.L_41:
        /*0028*/ 	.byte	0x04, 0x17
        /*002a*/ 	.short	(.L_43 - .L_42)
.L_42:
        /*002c*/ 	.word	0x00000000
        /*0030*/ 	.short	0x0003
        /*0032*/ 	.short	0x0018
        /*0034*/ 	.byte	0x00, 0xf5, 0x21, 0x00


	//----- nvinfo : EIATTR_KPARAM_INFO
	.align		4
.L_43:
        /*0038*/ 	.byte	0x04, 0x17
        /*003a*/ 	.short	(.L_45 - .L_44)
.L_44:
        /*003c*/ 	.word	0x00000000
        /*0040*/ 	.short	0x0002
        /*0042*/ 	.short	0x0010
        /*0044*/ 	.byte	0x00, 0xf5, 0x21, 0x00


	//----- nvinfo : EIATTR_KPARAM_INFO
	.align		4
.L_45:
        /*0048*/ 	.byte	0x04, 0x17
        /*004a*/ 	.short	(.L_47 - .L_46)
.L_46:
        /*004c*/ 	.word	0x00000000
        /*0050*/ 	.short	0x0001
        /*0052*/ 	.short	0x0008
        /*0054*/ 	.byte	0x00, 0xf5, 0x21, 0x00


	//----- nvinfo : EIATTR_KPARAM_INFO
	.align		4
.L_47:
        /*0058*/ 	.byte	0x04, 0x17
        /*005a*/ 	.short	(.L_49 - .L_48)
.L_48:
        /*005c*/ 	.word	0x00000000
        /*0060*/ 	.short	0x0000
        /*0062*/ 	.short	0x0000
        /*0064*/ 	.byte	0x00, 0xf5, 0x21, 0x00


	//----- nvinfo : EIATTR_SPARSE_MMA_MASK
	.align		4
.L_49:
        /*0068*/ 	.byte	0x03, 0x50
        /*006a*/ 	.short	0x0000


	//----- nvinfo : EIATTR_MAXREG_COUNT
	.align		4
        /*006c*/ 	.byte	0x03, 0x1b
        /*006e*/ 	.short	0x00ff


	//----- nvinfo : EIATTR_NUM_BARRIERS
	.align		4
        /*0070*/ 	.byte	0x02, 0x4c
        /*0072*/ 	.byte	0x01
	.zero		1


	//----- nvinfo : EIATTR_MERCURY_ISA_VERSION
	.align		4
        /*0074*/ 	.byte	0x03, 0x5f
        /*0076*/ 	.short	0x0101


	//----- nvinfo : EIATTR_COOP_GROUP_MASK_REGIDS
	.align		4
        /*0078*/ 	.byte	0x04, 0x29
        /*007a*/ 	.short	(.L_51 - .L_50)


	//   ....[0]....
.L_50:
        /*007c*/ 	.word	0xffffffff


	//   ....[1]....
        /*0080*/ 	.word	0xffffffff


	//   ....[2]....
        /*0084*/ 	.word	0xffffffff


	//   ....[3]....
        /*0088*/ 	.word	0xffffffff


	//   ....[4]....
        /*008c*/ 	.word	0xffffffff


	//   ....[5]....
        /*0090*/ 	.word	0xffffffff


	//   ....[6]....
        /*0094*/ 	.word	0xffffffff


	//   ....[7]....
        /*0098*/ 	.word	0xffffffff


	//   ....[8]....
        /*009c*/ 	.word	0xffffffff


	//   ....[9]....
        /*00a0*/ 	.word	0xffffffff


	//   ....[10]....
        /*00a4*/ 	.word	0xffffffff


	//   ....[11]....
        /*00a8*/ 	.word	0xffffffff


	//   ....[12]....
        /*00ac*/ 	.word	0xffffffff


	//   ....[13]....
        /*00b0*/ 	.word	0xffffffff


	//   ....[14]....
        /*00b4*/ 	.word	0xffffffff


	//   ....[15]....
        /*00b8*/ 	.word	0xffffffff


	//   ....[16]....
        /*00bc*/ 	.word	0xffffffff


	//   ....[17]....
        /*00c0*/ 	.word	0xffffffff


	//   ....[18]....
        /*00c4*/ 	.word	0xffffffff


	//   ....[19]....
        /*00c8*/ 	.word	0xffffffff


	//   ....[20]....
        /*00cc*/ 	.word	0xffffffff


	//   ....[21]....
        /*00d0*/ 	.word	0xffffffff


	//   ....[22]....
        /*00d4*/ 	.word	0xffffffff


	//   ....[23]....
        /*00d8*/ 	.word	0xffffffff


	//   ....[24]....
        /*00dc*/ 	.word	0xffffffff


	//   ....[25]....
        /*00e0*/ 	.word	0xffffffff


	//   ....[26]....
        /*00e4*/ 	.word	0xffffffff


	//   ....[27]....
        /*00e8*/ 	.word	0xffffffff


	//   ....[28]....
        /*00ec*/ 	.word	0xffffffff


	//   ....[29]....
        /*00f0*/ 	.word	0xffffffff


	//   ....[30]....
        /*00f4*/ 	.word	0xffffffff


	//   ....[31]....
        /*00f8*/ 	.word	0xffffffff


	//----- nvinfo : EIATTR_COOP_GROUP_INSTR_OFFSETS
	.align		4
.L_51:
        /*00fc*/ 	.byte	0x04, 0x28
        /*00fe*/ 	.short	(.L_53 - .L_52)


	//   ....[0]....
.L_52:
        /*0100*/ 	.word	0x000004d0


	//   ....[1]....
        /*0104*/ 	.word	0x000004f0


	//   ....[2]....
        /*0108*/ 	.word	0x00000510


	//   ....[3]....
        /*010c*/ 	.word	0x00000530


	//   ....[4]....
        /*0110*/ 	.word	0x000006a0


	//   ....[5]....
        /*0114*/ 	.word	0x000006c0


	//   ....[6]....
        /*0118*/ 	.word	0x000006e0


	//   ....[7]....
        /*011c*/ 	.word	0x00000700


	//   ....[8]....
        /*0120*/ 	.word	0x00000880


	//   ....[9]....
        /*0124*/ 	.word	0x000008a0


	//   ....[10]....
        /*0128*/ 	.word	0x000008c0


	//   ....[11]....
        /*012c*/ 	.word	0x000008e0


	//   ....[12]....
        /*0130*/ 	.word	0x00000a40


	//   ....[13]....
        /*0134*/ 	.word	0x00000a60


	//   ....[14]....
        /*0138*/ 	.word	0x00000a80


	//   ....[15]....
        /*013c*/ 	.word	0x00000aa0


	//   ....[16]....
        /*0140*/ 	.word	0x000021e0


	//   ....[17]....
        /*0144*/ 	.word	0x00002200


	//   ....[18]....
        /*0148*/ 	.word	0x00002220


	//   ....[19]....
        /*014c*/ 	.word	0x00002240


	//   ....[20]....
        /*0150*/ 	.word	0x000023a0


	//   ....[21]....
        /*0154*/ 	.word	0x000023c0


	//   ....[22]....
        /*0158*/ 	.word	0x000023e0


	//   ....[23]....
        /*015c*/ 	.word	0x00002400


	//   ....[24]....
        /*0160*/ 	.word	0x000025e0


	//   ....[25]....
        /*0164*/ 	.word	0x00002600


	//   ....[26]....
        /*0168*/ 	.word	0x00002620


	//   ....[27]....
        /*016c*/ 	.word	0x00002640


	//   ....[28]....
        /*0170*/ 	.word	0x00002790


	//   ....[29]....
        /*0174*/ 	.word	0x000027c0


	//   ....[30]....
        /*0178*/ 	.word	0x00002810


	//   ....[31]....
        /*017c*/ 	.word	0x00002830


	//----- nvinfo : EIATTR_VRC_CTA_INIT_COUNT
	.align		4
.L_53:
        /*0180*/ 	.byte	0x02, 0x4a
	.zero		1
	.zero		1


	//----- nvinfo : EIATTR_EXIT_INSTR_OFFSETS
	.align		4
        /*0184*/ 	.byte	0x04, 0x1c
        /*0186*/ 	.short	(.L_55 - .L_54)


	//   ....[0]....
.L_54:
        /*0188*/ 	.word	0x00002a40


	//   ....[1]....
        /*018c*/ 	.word	0x00002d40


	//----- nvinfo : EIATTR_CRS_STACK_SIZE
	.align		4
.L_55:
        /*0190*/ 	.byte	0x04, 0x1e
        /*0192*/ 	.short	(.L_57 - .L_56)
.L_56:
        /*0194*/ 	.word	0x00000000


	//----- nvinfo : EIATTR_CBANK_PARAM_SIZE
	.align		4
.L_57:
        /*0198*/ 	.byte	0x03, 0x19
        /*019a*/ 	.short	0x0030


	//----- nvinfo : EIATTR_PARAM_CBANK
	.align		4
        /*019c*/ 	.byte	0x04, 0x0a
        /*019e*/ 	.short	(.L_59 - .L_58)
	.align		4
.L_58:
        /*01a0*/ 	.word	index@(.nv.constant0._Z17gemv_phase_kernelPK6__halfS1_S1_PfPiS3_)
        /*01a4*/ 	.short	0x0380
        /*01a6*/ 	.short	0x0030


	//----- nvinfo : EIATTR_SW_WAR
	.align		4
.L_59:
        /*01a8*/ 	.byte	0x04, 0x36
        /*01aa*/ 	.short	(.L_61 - .L_60)
.L_60:
        /*01ac*/ 	.word	0x00000008
.L_61:


//--------------------- .nv.callgraph             --------------------------
	.section	.nv.callgraph,"",@"SHT_CUDA_CALLGRAPH"
	.align	4
	.sectionentsize	8
	.align		4
        /*0000*/ 	.word	0x00000000
	.align		4
        /*0004*/ 	.word	0xffffffff
	.align		4
        /*0008*/ 	.word	0x00000000
	.align		4
        /*000c*/ 	.word	0xfffffffe
	.align		4
        /*0010*/ 	.word	0x00000000
	.align		4
        /*0014*/ 	.word	0xfffffffd
	.align		4
        /*0018*/ 	.word	0x00000000
	.align		4
        /*001c*/ 	.word	0xfffffffc


//--------------------- .text._Z20bitonic_phase_kernelPKfPKiS2_Pi --------------------------
	.section	.text._Z20bitonic_phase_kernelPKfPKiS2_Pi,"ax",@progbits
	.align	128
        .global         _Z20bitonic_phase_kernelPKfPKiS2_Pi
        .type           _Z20bitonic_phase_kernelPKfPKiS2_Pi,@function
        .size           _Z20bitonic_phase_kernelPKfPKiS2_Pi,(.L_x_333 - _Z20bitonic_phase_kernelPKfPKiS2_Pi)
        .other          _Z20bitonic_phase_kernelPKfPKiS2_Pi,@"STO_CUDA_ENTRY STV_DEFAULT"
_Z20bitonic_phase_kernelPKfPKiS2_Pi:
.text._Z20bitonic_phase_kernelPKfPKiS2_Pi:
[----:B------:R-:W-:Y:S01]  /*0000*/  LDC R1, c[0x0][0x37c] ;  /* 0x0000df00ff017b82 */ /* 0x000fe20000000800 */
[----:B------:R-:W0:Y:S07]  /*0010*/  S2R R4, SR_TID.X ;  /* 0x0000000000047919 */ /* 0x000e2e0000002100 */
[----:B------:R-:W1:Y:S01]  /*0020*/  LDC R5, c[0x0][0x360] ;  /* 0x0000d800ff057b82 */ /* 0x000e620000000800 */
[----:B------:R-:W-:Y:S01]  /*0030*/  MOV R11, 0xd0 ;  /* 0x000000d0000b7802 */ /* 0x000fe20000000f00 */
[----:B------:R-:W2:Y:S01]  /*0040*/  S2R R7, SR_CTAID.X ;  /* 0x0000000000077919 */ /* 0x000ea20000002500 */
[----:B-1----:R-:W-:Y:S01]  /*0050*/  LOP3.LUT R2, R5, 0xffff, RZ, 0xc0, !PT ;  /* 0x0000ffff05027812 */ /* 0x002fe200078ec0ff */
[----:B0-----:R-:W-:-:S04]  /*0060*/  IMAD.IADD R6, R4, 0x1, R5 ;  /* 0x0000000104067824 */ /* 0x001fc800078e0205 */
[----:B------:R-:W-:Y:S02]  /*0070*/  IMAD.MOV R0, RZ, RZ, -R6 ;  /* 0x000000ffff007224 */ /* 0x000fe400078e0a06 */
[----:B--2---:R-:W-:-:S03]  /*0080*/  IMAD R8, R7, 0x9f3b, RZ ;  /* 0x00009f3b07087824 */ /* 0x004fc600078e02ff */
[----:B------:R-:W-:-:S05]  /*0090*/  PRMT R0, R0, 0x7710, RZ ;  /* 0x0000771000007816 */ /* 0x000fca00000000ff */
[----:B------:R-:W-:-:S05]  /*00a0*/  VIADD R0, R0, 0x7ff ;  /* 0x000007ff00007836 */ /* 0x000fca0000000000 */
[----:B------:R-:W-:-:S07]  /*00b0*/  LOP3.LUT R0, R0, 0xffff, RZ, 0xc0, !PT ;  /* 0x0000ffff00007812 */ /* 0x000fce00078ec0ff */
[----:B------:R-:W-:Y:S05]  /*00c0*/  CALL.REL.NOINC `($__internal_0_$__cuda_sm20_div_u16) ;  /* 0x0000009c001c7944 */ /* 0x000fea0003c00000 */
[----:B------:R-:W-:Y:S01]  /*00d0*/  LOP3.LUT R11, R10, 0x3, RZ, 0xc0, !PT ;  /* 0x000000030a0b7812 */ /* 0x000fe200078ec0ff */
[----:B------:R-:W-:Y:S01]  /*00e0*/  BSSY.RECONVERGENT B0, `(.L_x_0) ;  /* 0x0000028000007945 */ /* 0x000fe20003800200 */
[----:B------:R-:W-:Y:S02]  /*00f0*/  IMAD.MOV.U32 R34, RZ, RZ, R4 ;  /* 0x000000ffff227224 */ /* 0x000fe400078e0004 */
[----:B------:R-:W-:Y:S01]  /*0100*/  ISETP.NE.AND P0, PT, R11, 0x2, PT ;  /* 0x000000020b00780c */ /* 0x000fe20003f05270 */
[----:B------:R-:W-:-:S12]  /*0110*/  IMAD.MOV.U32 R9, RZ, RZ, 0x477fff00 ;  /* 0x477fff00ff097424 */ /* 0x000fd800078e00ff */
[----:B------:R-:W-:Y:S05]  /*0120*/  @!P0 BRA `(.L_x_1) ;  /* 0x00000000008c8947 */ /* 0x000fea0003800000 */
[----:B------:R-:W-:Y:S02]  /*0130*/  IMAD.MOV.U32 R12, RZ, RZ, RZ ;  /* 0x000000ffff0c7224 */ /* 0x000fe400078e00ff */
[----:B------:R-:W-:-:S07]  /*0140*/  IMAD.MOV.U32 R34, RZ, RZ, R4 ;  /* 0x000000ffff227224 */ /* 0x000fce00078e0004 */
.L_x_4:
[----:B------:R-:W-:Y:S01]  /*0150*/  IMAD R3, R34, 0xeb2d, RZ ;  /* 0x0000eb2d22037824 */ /* 0x000fe200078e02ff */
[----:B------:R-:W-:Y:S01]  /*0160*/  BSSY.RECONVERGENT B1, `(.L_x_2) ;  /* 0x0000010000017945 */ /* 0x000fe20003800200 */
[----:B------:R-:W-:-:S03]  /*0170*/  IMAD.MOV.U32 R0, RZ, RZ, 0x660d ;  /* 0x0000660dff007424 */ /* 0x000fc600078e00ff */
[----:B------:R-:W-:-:S05]  /*0180*/  LOP3.LUT R3, R3, R8, RZ, 0x3c, !PT ;  /* 0x0000000803037212 */ /* 0x000fca00078e3cff */
[----:B------:R-:W-:Y:S02]  /*0190*/  IMAD R0, R3, R0, 0xf35f ;  /* 0x0000f35f03007424 */ /* 0x000fe400078e0200 */
[----:B------:R-:W-:-:S04]  /*01a0*/  IMAD.MOV.U32 R3, RZ, RZ, 0x37800080 ;  /* 0x37800080ff037424 */ /* 0x000fc800078e00ff */
[----:B------:R-:W0:Y:S01]  /*01b0*/  I2F.U16 R0, R0 ;  /* 0x0000000000007306 */ /* 0x000e220000101000 */
[----:B------:R-:W-:-:S04]  /*01c0*/  FFMA R2, R3, -R9, 1 ;  /* 0x3f80000003027423 */ /* 0x000fc80000000809 */
[----:B------:R-:W-:-:S03]  /*01d0*/  FFMA R3, R2, R3, 1.525902189314365387e-05 ;  /* 0x3780008002037423 */ /* 0x000fc60000000003 */
[----:B0-----:R-:W0:Y:S01]  /*01e0*/  FCHK P0, R0, 65535 ;  /* 0x477fff0000007902 */ /* 0x001e220000000000 */
[----:B------:R-:W-:-:S04]  /*01f0*/  FFMA R2, R0, R3, RZ ;  /* 0x0000000300027223 */ /* 0x000fc800000000ff */
[----:B------:R-:W-:-:S04]  /*0200*/  FFMA R13, R2, -65535, R0 ;  /* 0xc77fff00020d7823 */ /* 0x000fc80000000000 */
[----:B------:R-:W-:Y:S01]  /*0210*/  FFMA R2, R3, R13, R2 ;  /* 0x0000000d03027223 */ /* 0x000fe20000000002 */
[----:B0-----:R-:W-:Y:S06]  /*0220*/  @!P0 BRA `(.L_x_3) ;  /* 0x00000000000c8947 */ /* 0x001fec0003800000 */
[----:B------:R-:W-:-:S07]  /*0230*/  MOV R19, 0x250 ;  /* 0x0000025000137802 */ /* 0x000fce0000000f00 */
[----:B------:R-:W-:Y:S05]  /*0240*/  CALL.REL.NOINC `($__internal_1_$__cuda_sm3x_div_rn_noftz_f32_slowpath) ;  /* 0x0000009c00087944 */ /* 0x000fea0003c00000 */
[----:B------:R-:W-:-:S07]  /*0250*/  MOV R2, R0 ;  /* 0x0000000000027202 */ /* 0x000fce0000000f00 */
.L_x_3:
[----:B------:R-:W-:Y:S05]  /*0260*/  BSYNC.RECONVERGENT B1 ;  /* 0x0000000000017941 */ /* 0x000fea0003800200 */
.L_x_2:
[----:B------:R-:W0:Y:S01]  /*0270*/  S2UR UR6, SR_CgaCtaId ;  /* 0x00000000000679c3 */ /* 0x000e220000008800 */
[----:B------:R-:W-:Y:S01]  /*0280*/  VIADD R12, R12, 0x1 ;  /* 0x000000010c0c7836 */ /* 0x000fe20000000000 */
[----:B------:R-:W-:Y:S01]  /*0290*/  UMOV UR4, 0x400 ;  /* 0x0000040000047882 */ /* 0x000fe20000000000 */
[----:B------:R-:W-:Y:S01]  /*02a0*/  FADD R2, R2, -0.5 ;  /* 0xbf00000002027421 */ /* 0x000fe20000000000 */
[----:B------:R-:W-:Y:S02]  /*02b0*/  UIADD3 UR5, UPT, UPT, UR4, 0x2000, URZ ;  /* 0x0000200004057890 */ /* 0x000fe4000fffe0ff */
[----:B------:R-:W-:-:S04]  /*02c0*/  LOP3.LUT R0, R12, R11, RZ, 0x3c, !PT ;  /* 0x0000000b0c007212 */ /* 0x000fc800078e3cff */
[----:B------:R-:W-:Y:S01]  /*02d0*/  ISETP.NE.AND P0, PT, R0, 0x2, PT ;  /* 0x000000020000780c */ /* 0x000fe20003f05270 */
[----:B0-----:R-:W-:Y:S02]  /*02e0*/  ULEA UR4, UR6, UR4, 0x18 ;  /* 0x0000000406047291 */ /* 0x001fe4000f8ec0ff */
[----:B------:R-:W-:-:S04]  /*02f0*/  ULEA UR5, UR6, UR5, 0x18 ;  /* 0x0000000506057291 */ /* 0x000fc8000f8ec0ff */
[C---:B------:R-:W-:Y:S02]  /*0300*/  LEA R3, R34.reuse, UR4, 0x2 ;  /* 0x0000000422037c11 */ /* 0x040fe4000f8e10ff */
[----:B------:R-:W-:-:S03]  /*0310*/  LEA R13, R34, UR5, 0x2 ;  /* 0x00000005220d7c11 */ /* 0x000fc6000f8e10ff */
[----:B------:R-:W-:Y:S04]  /*0320*/  STS [R3], R2 ;  /* 0x0000000203007388 */ /* 0x000fe80000000800 */
[----:B------:R0:W-:Y:S02]  /*0330*/  STS [R13], R34 ;  /* 0x000000220d007388 */ /* 0x0001e40000000800 */
[----:B0-----:R-:W-:Y:S01]  /*0340*/  IMAD.IADD R34, R5, 0x1, R34 ;  /* 0x0000000105227824 */ /* 0x001fe200078e0222 */
[----:B------:R-:W-:Y:S06]  /*0350*/  @P0 BRA `(.L_x_4) ;  /* 0xfffffffc007c0947 */ /* 0x000fec000383ffff */
.L_x_1:
[----:B------:R-:W-:Y:S05]  /*0360*/  BSYNC.RECONVERGENT B0 ;  /* 0x0000000000007941 */ /* 0x000fea0003800200 */
.L_x_0:
[----:B------:R-:W-:Y:S01]  /*0370*/  LOP3.LUT R10, R10, 0xffff, RZ, 0xc0, !PT ;  /* 0x0000ffff0a0a7812 */ /* 0x000fe200078ec0ff */
[----:B------:R-:W-:Y:S03]  /*0380*/  BSSY.RECONVERGENT B0, `(.L_x_5) ;  /* 0x000007a000007945 */ /* 0x000fe60003800200 */
[----:B------:R-:W-:-:S13]  /*0390*/  ISETP.GE.U32.AND P0, PT, R10, 0x2, PT ;  /* 0x000000020a00780c */ /* 0x000fda0003f06070 */
[----:B------:R-:W-:Y:S05]  /*03a0*/  @!P0 BRA `(.L_x_6) ;  /* 0x0000000400dc8947 */ /* 0x000fea0003800000 */
[----:B------:R-:W0:Y:S01]  /*03b0*/  S2R R3, SR_CgaCtaId ;  /* 0x0000000000037919 */ /* 0x000e220000008800 */
[----:B------:R-:W-:Y:S01]  /*03c0*/  MOV R12, 0x400 ;  /* 0x00000400000c7802 */ /* 0x000fe20000000f00 */
[C---:B------:R-:W-:Y:S02]  /*03d0*/  IMAD R10, R34.reuse, 0xeb2d, RZ ;  /* 0x0000eb2d220a7824 */ /* 0x040fe400078e02ff */
[----:B------:R-:W-:Y:S02]  /*03e0*/  IMAD.IADD R18, R34, 0x1, R5 ;  /* 0x0000000122127824 */ /* 0x000fe400078e0205 */
[----:B------:R-:W-:Y:S02]  /*03f0*/  VIADD R14, R12, 0x2000 ;  /* 0x000020000c0e7836 */ /* 0x000fe40000000000 */
[C-C-:B------:R-:W-:Y:S02]  /*0400*/  IMAD R16, R5.reuse, 0x2, R34.reuse ;  /* 0x0000000205107824 */ /* 0x140fe400078e0222 */
[----:B------:R-:W-:-:S02]  /*0410*/  IMAD R20, R5, 0x3, R34 ;  /* 0x0000000305147824 */ /* 0x000fc400078e0222 */
[----:B------:R-:W-:Y:S02]  /*0420*/  IMAD.SHL.U32 R11, R34, 0x4, RZ ;  /* 0x00000004220b7824 */ /* 0x000fe400078e00ff */
[C-C-:B------:R-:W-:Y:S02]  /*0430*/  IMAD R13, R5.reuse, 0x1d65a, R10.reuse ;  /* 0x0001d65a050d7824 */ /* 0x140fe400078e020a */
[----:B------:R-:W-:Y:S02]  /*0440*/  IMAD R15, R5, 0x2c187, R10 ;  /* 0x0002c187050f7824 */ /* 0x000fe400078e020a */
[----:B------:R-:W-:Y:S01]  /*0450*/  IMAD R17, R18, 0xeb2d, RZ ;  /* 0x0000eb2d12117824 */ /* 0x000fe200078e02ff */
[C---:B0-----:R-:W-:Y:S02]  /*0460*/  LEA R12, R3.reuse, R12, 0x18 ;  /* 0x0000000c030c7211 */ /* 0x041fe400078ec0ff */
[----:B------:R-:W-:-:S03]  /*0470*/  LEA R14, R3, R14, 0x18 ;  /* 0x0000000e030e7211 */ /* 0x000fc600078ec0ff */
[C-C-:B------:R-:W-:Y:S01]  /*0480*/  IMAD R22, R5.reuse, 0x4, R12.reuse ;  /* 0x0000000405167824 */ /* 0x140fe200078e020c */
[C---:B------:R-:W-:Y:S01]  /*0490*/  LEA R30, R5.reuse, R14, 0x3 ;  /* 0x0000000e051e7211 */ /* 0x040fe200078e18ff */
[C-C-:B------:R-:W-:Y:S02]  /*04a0*/  IMAD R24, R5.reuse, 0x8, R12.reuse ;  /* 0x0000000805187824 */ /* 0x140fe400078e020c */
[C---:B------:R-:W-:Y:S02]  /*04b0*/  IMAD R26, R5.reuse, 0xc, R12 ;  /* 0x0000000c051a7824 */ /* 0x040fe400078e020c */
[C-C-:B------:R-:W-:Y:S02]  /*04c0*/  IMAD R28, R5.reuse, 0x4, R14.reuse ;  /* 0x00000004051c7824 */ /* 0x140fe400078e020e */
[----:B------:R-:W-:-:S07]  /*04d0*/  IMAD R32, R5, 0xc, R14 ;  /* 0x0000000c05207824 */ /* 0x000fce00078e020e */
.L_x_15:
[----:B------:R-:W-:Y:S01]  /*04e0*/  LOP3.LUT R0, R10, R8, RZ, 0x3c, !PT ;  /* 0x000000080a007212 */ /* 0x000fe200078e3cff */
[----:B------:R-:W-:Y:S01]  /*04f0*/  IMAD.MOV.U32 R3, RZ, RZ, 0x660d ;  /* 0x0000660dff037424 */ /* 0x000fe200078e00ff */
[----:B------:R-:W-:Y:S03]  /*0500*/  BSSY.RECONVERGENT B1, `(.L_x_7) ;  /* 0x000000e000017945 */ /* 0x000fe60003800200 */
        /* <DEDUP_REMOVED lines=10> */
[----:B------:R-:W-:Y:S01]  /*05b0*/  IMAD.MOV.U32 R0, RZ, RZ, R2 ;  /* 0x000000ffff007224 */ /* 0x000fe200078e0002 */
[----:B------:R-:W-:-:S07]  /*05c0*/  MOV R19, 0x5e0 ;  /* 0x000005e000137802 */ /* 0x000fce0000000f00 */
[----:B------:R-:W-:Y:S05]  /*05d0*/  CALL.REL.NOINC `($__internal_1_$__cuda_sm3x_div_rn_noftz_f32_slowpath) ;  /* 0x0000009800247944 */ /* 0x000fea0003c00000 */
.L_x_8:
[----:B------:R-:W-:Y:S05]  /*05e0*/  BSYNC.RECONVERGENT B1 ;  /* 0x0000000000017941 */ /* 0x000fea0003800200 */
.L_x_7:
[----:B------:R-:W-:Y:S01]  /*05f0*/  LOP3.LUT R2, R17, R8, RZ, 0x3c, !PT ;  /* 0x0000000811027212 */ /* 0x000fe200078e3cff */
[----:B------:R-:W-:Y:S01]  /*0600*/  IMAD.MOV.U32 R21, RZ, RZ, 0x660d ;  /* 0x0000660dff157424 */ /* 0x000fe200078e00ff */
[----:B------:R-:W-:Y:S01]  /*0610*/  BSSY.RECONVERGENT B1, `(.L_x_9) ;  /* 0x0000013000017945 */ /* 0x000fe20003800200 */
[--C-:B------:R-:W-:Y:S02]  /*0620*/  IMAD.IADD R3, R12, 0x1, R11.reuse ;  /* 0x000000010c037824 */ /* 0x100fe400078e020b */
[----:B------:R-:W-:Y:S02]  /*0630*/  IMAD R21, R2, R21, 0xf35f ;  /* 0x0000f35f02157424 */ /* 0x000fe400078e0215 */
[----:B------:R-:W-:Y:S01]  /*0640*/  FADD R2, R0, -0.5 ;  /* 0xbf00000000027421 */ /* 0x000fe20000000000 */
[----:B------:R-:W-:Y:S02]  /*0650*/  IMAD.IADD R19, R14, 0x1, R11 ;  /* 0x000000010e137824 */ /* 0x000fe400078e020b */
[----:B------:R-:W-:Y:S01]  /*0660*/  IMAD.MOV.U32 R0, RZ, RZ, 0x37800080 ;  /* 0x37800080ff007424 */ /* 0x000fe200078e00ff */
[----:B------:R-:W0:Y:S01]  /*0670*/  I2F.U16 R21, R21 ;  /* 0x0000001500157306 */ /* 0x000e220000101000 */
[----:B------:R1:W-:Y:S02]  /*0680*/  STS [R3], R2 ;  /* 0x0000000203007388 */ /* 0x0003e40000000800 */
[----:B------:R-:W-:-:S02]  /*0690*/  FFMA R23, R0, -R9, 1 ;  /* 0x3f80000000177423 */ /* 0x000fc40000000809 */
[----:B------:R1:W-:Y:S02]  /*06a0*/  STS [R19], R34 ;  /* 0x0000002213007388 */ /* 0x0003e40000000800 */
[----:B------:R-:W-:Y:S01]  /*06b0*/  FFMA R0, R23, R0, 1.525902189314365387e-05 ;  /* 0x3780008017007423 */ /* 0x000fe20000000000 */
[----:B0-----:R-:W0:Y:S03]  /*06c0*/  FCHK P0, R21, 65535 ;  /* 0x477fff0015007902 */ /* 0x001e260000000000 */
[----:B------:R-:W-:-:S04]  /*06d0*/  FFMA R23, R0, R21, RZ ;  /* 0x0000001500177223 */ /* 0x000fc800000000ff */
[----:B------:R-:W-:-:S04]  /*06e0*/  FFMA R36, R23, -65535, R21 ;  /* 0xc77fff0017247823 */ /* 0x000fc80000000015 */
[----:B------:R-:W-:Y:S01]  /*06f0*/  FFMA R0, R0, R36, R23 ;  /* 0x0000002400007223 */ /* 0x000fe20000000017 */
[----:B01----:R-:W-:Y:S06]  /*0700*/  @!P0 BRA `(.L_x_10) ;  /* 0x00000000000c8947 */ /* 0x003fec0003800000 */
[----:B------:R-:W-:Y:S01]  /*0710*/  IMAD.MOV.U32 R0, RZ, RZ, R21 ;  /* 0x000000ffff007224 */ /* 0x000fe200078e0015 */
[----:B------:R-:W-:-:S07]  /*0720*/  MOV R19, 0x740 ;  /* 0x0000074000137802 */ /* 0x000fce0000000f00 */
[----:B------:R-:W-:Y:S05]  /*0730*/  CALL.REL.NOINC `($__internal_1_$__cuda_sm3x_div_rn_noftz_f32_slowpath) ;  /* 0x0000009400cc7944 */ /* 0x000fea0003c00000 */
.L_x_10:
[----:B------:R-:W-:Y:S05]  /*0740*/  BSYNC.RECONVERGENT B1 ;  /* 0x0000000000017941 */ /* 0x000fea0003800200 */
.L_x_9:
[----:B------:R-:W-:Y:S01]  /*0750*/  LOP3.LUT R2, R13, R8, RZ, 0x3c, !PT ;  /* 0x000000080d027212 */ /* 0x000fe200078e3cff */
[----:B------:R-:W-:Y:S01]  /*0760*/  IMAD.MOV.U32 R21, RZ, RZ, 0x660d ;  /* 0x0000660dff157424 */ /* 0x000fe200078e00ff */
[----:B------:R-:W-:Y:S01]  /*0770*/  IADD3 R3, PT, PT, R22, R11, RZ ;  /* 0x0000000b16037210 */ /* 0x000fe20007ffe0ff */
[----:B------:R-:W-:Y:S01]  /*0780*/  IMAD.IADD R19, R28, 0x1, R11 ;  /* 0x000000011c137824 */ /* 0x000fe200078e020b */
[----:B------:R-:W-:Y:S01]  /*0790*/  BSSY.RECONVERGENT B1, `(.L_x_11) ;  /* 0x0000012000017945 */ /* 0x000fe20003800200 */
[----:B------:R-:W-:Y:S02]  /*07a0*/  IMAD R21, R2, R21, 0xf35f ;  /* 0x0000f35f02157424 */ /* 0x000fe400078e0215 */
[----:B------:R-:W-:Y:S01]  /*07b0*/  FADD R2, R0, -0.5 ;  /* 0xbf00000000027421 */ /* 0x000fe20000000000 */
[----:B------:R-:W-:Y:S01]  /*07c0*/  IMAD.MOV.U32 R0, RZ, RZ, 0x37800080 ;  /* 0x37800080ff007424 */ /* 0x000fe200078e00ff */
[----:B------:R-:W-:Y:S02]  /*07d0*/  IADD3 R34, PT, PT, R5, R34, R5 ;  /* 0x0000002205227210 */ /* 0x000fe40007ffe005 */
[----:B------:R-:W0:Y:S01]  /*07e0*/  I2F.U16 R21, R21 ;  /* 0x0000001500157306 */ /* 0x000e220000101000 */
[----:B------:R1:W-:Y:S01]  /*07f0*/  STS [R3], R2 ;  /* 0x0000000203007388 */ /* 0x0003e20000000800 */
[----:B------:R-:W-:-:S03]  /*0800*/  FFMA R23, R0, -R9, 1 ;  /* 0x3f80000000177423 */ /* 0x000fc60000000809 */
[----:B------:R1:W-:Y:S01]  /*0810*/  STS [R19], R18 ;  /* 0x0000001213007388 */ /* 0x0003e20000000800 */
[----:B------:R-:W-:Y:S02]  /*0820*/  FFMA R0, R23, R0, 1.525902189314365387e-05 ;  /* 0x3780008017007423 */ /* 0x000fe40000000000 */
[----:B0-----:R-:W0:Y:S02]  /*0830*/  FCHK P0, R21, 65535 ;  /* 0x477fff0015007902 */ /* 0x001e240000000000 */
[----:B------:R-:W-:-:S04]  /*0840*/  FFMA R23, R0, R21, RZ ;  /* 0x0000001500177223 */ /* 0x000fc800000000ff */
[----:B------:R-:W-:-:S04]  /*0850*/  FFMA R36, R23, -65535, R21 ;  /* 0xc77fff0017247823 */ /* 0x000fc80000000015 */
[----:B------:R-:W-:Y:S01]  /*0860*/  FFMA R0, R0, R36, R23 ;  /* 0x0000002400007223 */ /* 0x000fe20000000017 */
[----:B01----:R-:W-:Y:S06]  /*0870*/  @!P0 BRA `(.L_x_12) ;  /* 0x00000000000c8947 */ /* 0x003fec0003800000 */
[----:B------:R-:W-:Y:S01]  /*0880*/  IMAD.MOV.U32 R0, RZ, RZ, R21 ;  /* 0x000000ffff007224 */ /* 0x000fe200078e0015 */
[----:B------:R-:W-:-:S07]  /*0890*/  MOV R19, 0x8b0 ;  /* 0x000008b000137802 */ /* 0x000fce0000000f00 */
[----:B------:R-:W-:Y:S05]  /*08a0*/  CALL.REL.NOINC `($__internal_1_$__cuda_sm3x_div_rn_noftz_f32_slowpath) ;  /* 0x0000009400707944 */ /* 0x000fea0003c00000 */
.L_x_12:
[----:B------:R-:W-:Y:S05]  /*08b0*/  BSYNC.RECONVERGENT B1 ;  /* 0x0000000000017941 */ /* 0x000fea0003800200 */
.L_x_11:
        /* <DEDUP_REMOVED lines=21> */
.L_x_14:
[----:B------:R-:W-:Y:S05]  /*0a10*/  BSYNC.RECONVERGENT B1 ;  /* 0x0000000000017941 */ /* 0x000fea0003800200 */
.L_x_13:
[C---:B------:R-:W-:Y:S01]  /*0a20*/  IADD3 R34, PT, PT, R5.reuse, R34, R5 ;  /* 0x0000002205227210 */ /* 0x040fe20007ffe005 */
[----:B------:R-:W-:Y:S01]  /*0a30*/  FADD R0, R0, -0.5 ;  /* 0xbf00000000007421 */ /* 0x000fe20000000000 */
[----:B------:R-:W-:Y:S01]  /*0a40*/  IMAD.IADD R3, R26, 0x1, R11 ;  /* 0x000000011a037824 */ /* 0x000fe200078e020b */
[----:B------:R-:W-:Y:S01]  /*0a50*/  IADD3 R19, PT, PT, R32, R11, RZ ;  /* 0x0000000b20137210 */ /* 0x000fe20007ffe0ff */
[C---:B------:R-:W-:Y:S01]  /*0a60*/  IMAD R13, R5.reuse, 0x3acb4, R13 ;  /* 0x0003acb4050d7824 */ /* 0x040fe200078e020d */
[----:B------:R-:W-:Y:S01]  /*0a70*/  ISETP.GE.U32.AND P0, PT, R34, 0x800, PT ;  /* 0x000008002200780c */ /* 0x000fe20003f06070 */
[C---:B------:R-:W-:Y:S01]  /*0a80*/  IMAD R16, R5.reuse, 0x4, R16 ;  /* 0x0000000405107824 */ /* 0x040fe200078e0210 */
[----:B------:R-:W-:Y:S01]  /*0a90*/  STS [R3], R0 ;  /* 0x0000000003007388 */ /* 0x000fe20000000800 */
[C---:B------:R-:W-:Y:S02]  /*0aa0*/  IMAD R15, R5.reuse, 0x3acb4, R15 ;  /* 0x0003acb4050f7824 */ /* 0x040fe400078e020f */
[C---:B------:R-:W-:Y:S01]  /*0ab0*/  IMAD R18, R5.reuse, 0x4, R18 ;  /* 0x0000000405127824 */ /* 0x040fe200078e0212 */
[----:B------:R0:W-:Y:S01]  /*0ac0*/  STS [R19], R20 ;  /* 0x0000001413007388 */ /* 0x0001e20000000800 */
[----:B------:R-:W-:-:S02]  /*0ad0*/  IMAD R17, R5, 0x3acb4, R17 ;  /* 0x0003acb405117824 */ /* 0x000fc400078e0211 */
[C---:B------:R-:W-:Y:S02]  /*0ae0*/  IMAD R10, R5.reuse, 0x3acb4, R10 ;  /* 0x0003acb4050a7824 */ /* 0x040fe400078e020a */
[C---:B------:R-:W-:Y:S02]  /*0af0*/  IMAD R11, R5.reuse, 0x10, R11 ;  /* 0x00000010050b7824 */ /* 0x040fe400078e020b */
[----:B0-----:R-:W-:Y:S01]  /*0b00*/  IMAD R20, R5, 0x4, R20 ;  /* 0x0000000405147824 */ /* 0x001fe200078e0214 */
[----:B------:R-:W-:Y:S06]  /*0b10*/  @!P0 BRA `(.L_x_15) ;  /* 0xfffffff800708947 */ /* 0x000fec000383ffff */
.L_x_6:
[----:B------:R-:W-:Y:S05]  /*0b20*/  BSYNC.RECONVERGENT B0 ;  /* 0x0000000000007941 */ /* 0x000fea0003800200 */
.L_x_5:
[----:B------:R-:W-:Y:S01]  /*0b30*/  BAR.SYNC.DEFER_BLOCKING 0x0 ;  /* 0x0000000000007b1d */ /* 0x000fe20000010000 */
[----:B------:R-:W-:Y:S02]  /*0b40*/  IMAD.SHL.U32 R0, R4, 0x4, RZ ;  /* 0x0000000404007824 */ /* 0x000fe400078e00ff */
[----:B------:R-:W-:Y:S02]  /*0b50*/  IMAD.MOV.U32 R8, RZ, RZ, R4 ;  /* 0x000000ffff087224 */ /* 0x000fe400078e0004 */
[----:B------:R-:W-:Y:S01]  /*0b60*/  IMAD.MOV.U32 R2, RZ, RZ, R0 ;  /* 0x000000ffff027224 */ /* 0x000fe200078e0000 */
[----:B------:R-:W-:Y:S06]  /*0b70*/  BSSY.RECONVERGENT B0, `(.L_x_16) ;  /* 0x000001e000007945 */ /* 0x000fec0003800200 */
.L_x_19:
[----:B0-----:R-:W-:Y:S01]  /*0b80*/  LOP3.LUT R3, R8, 0x1, RZ, 0x3c, !PT ;  /* 0x0000000108037812 */ /* 0x001fe200078e3cff */
[----:B------:R-:W-:Y:S03]  /*0b90*/  BSSY.RECONVERGENT B1, `(.L_x_17) ;  /* 0x0000017000017945 */ /* 0x000fe60003800200 */
[----:B------:R-:W-:-:S13]  /*0ba0*/  ISETP.GT.U32.AND P0, PT, R3, R8, PT ;  /* 0x000000080300720c */ /* 0x000fda0003f04070 */
[----:B------:R-:W-:Y:S05]  /*0bb0*/  @!P0 BRA `(.L_x_18) ;  /* 0x0000000000508947 */ /* 0x000fea0003800000 */
[----:B------:R-:W0:Y:S01]  /*0bc0*/  S2R R10, SR_CgaCtaId ;  /* 0x00000000000a7919 */ /* 0x000e220000008800 */
[----:B------:R-:W-:Y:S02]  /*0bd0*/  MOV R9, 0x400 ;  /* 0x0000040000097802 */ /* 0x000fe40000000f00 */
[----:B------:R-:W-:Y:S02]  /*0be0*/  LOP3.LUT P0, RZ, R8, 0x2, RZ, 0xc0, !PT ;  /* 0x0000000208ff7812 */ /* 0x000fe4000780c0ff */
[----:B0-----:R-:W-:-:S05]  /*0bf0*/  LEA R14, R10, R9, 0x18 ;  /* 0x000000090a0e7211 */ /* 0x001fca00078ec0ff */
[----:B------:R-:W-:Y:S02]  /*0c00*/  IMAD.IADD R11, R14, 0x1, R2 ;  /* 0x000000010e0b7824 */ /* 0x000fe400078e0202 */
[----:B------:R-:W-:-:S03]  /*0c10*/  IMAD R14, R3, 0x4, R14 ;  /* 0x00000004030e7824 */ /* 0x000fc600078e020e */
[----:B------:R-:W-:Y:S04]  /*0c20*/  LDS R13, [R11] ;  /* 0x000000000b0d7984 */ /* 0x000fe80000000800 */
[----:B------:R-:W0:Y:S02]  /*0c30*/  LDS R16, [R14] ;  /* 0x000000000e107984 */ /* 0x000e240000000800 */
[----:B0-----:R-:W-:-:S13]  /*0c40*/  FSETP.GT.XOR P0, PT, R13, R16, !P0 ;  /* 0x000000100d00720b */ /* 0x001fda0004704800 */
[----:B------:R-:W-:Y:S05]  /*0c50*/  @!P0 BRA `(.L_x_18) ;  /* 0x0000000000288947 */ /* 0x000fea0003800000 */
[----:B------:R-:W-:Y:S01]  /*0c60*/  IADD3 R9, PT, PT, R9, 0x2000, RZ ;  /* 0x0000200009097810 */ /* 0x000fe20007ffe0ff */
[----:B------:R-:W-:Y:S03]  /*0c70*/  STS [R11], R16 ;  /* 0x000000100b007388 */ /* 0x000fe60000000800 */
[----:B------:R-:W-:Y:S01]  /*0c80*/  LEA R9, R10, R9, 0x18 ;  /* 0x000000090a097211 */ /* 0x000fe200078ec0ff */
[----:B------:R-:W-:Y:S04]  /*0c90*/  STS [R14], R13 ;  /* 0x0000000d0e007388 */ /* 0x000fe80000000800 */
[----:B------:R-:W-:Y:S02]  /*0ca0*/  IMAD R10, R3, 0x4, R9 ;  /* 0x00000004030a7824 */ /* 0x000fe400078e0209 */
[----:B------:R-:W-:-:S03]  /*0cb0*/  IMAD.IADD R3, R9, 0x1, R2 ;  /* 0x0000000109037824 */ /* 0x000fc600078e0202 */
[----:B------:R-:W0:Y:S04]  /*0cc0*/  LDS R12, [R10] ;  /* 0x000000000a0c7984 */ /* 0x000e280000000800 */
[----:B------:R-:W1:Y:S04]  /*0cd0*/  LDS R9, [R3] ;  /* 0x0000000003097984 */ /* 0x000e680000000800 */
[----:B0-----:R0:W-:Y:S04]  /*0ce0*/  STS [R3], R12 ;  /* 0x0000000c03007388 */ /* 0x0011e80000000800 */
[----:B-1----:R0:W-:Y:S02]  /*0cf0*/  STS [R10], R9 ;  /* 0x000000090a007388 */ /* 0x0021e40000000800 */
.L_x_18:
[----:B------:R-:W-:Y:S05]  /*0d00*/  BSYNC.RECONVERGENT B1 ;  /* 0x0000000000017941 */ /* 0x000fea0003800200 */
.L_x_17:
[C---:B------:R-:W-:Y:S02]  /*0d10*/  IMAD.IADD R8, R5.reuse, 0x1, R8 ;  /* 0x0000000105087824 */ /* 0x040fe400078e0208 */
[----:B------:R-:W-:-:S03]  /*0d20*/  IMAD R2, R5, 0x4, R2 ;  /* 0x0000000405027824 */ /* 0x000fc600078e0202 */
[----:B------:R-:W-:-:S13]  /*0d30*/  ISETP.GE.U32.AND P0, PT, R8, 0x800, PT ;  /* 0x000008000800780c */ /* 0x000fda0003f06070 */
[----:B------:R-:W-:Y:S05]  /*0d40*/  @!P0 BRA `(.L_x_19) ;  /* 0xfffffffc008c8947 */ /* 0x000fea000383ffff */
[----:B------:R-:W-:Y:S05]  /*0d50*/  BSYNC.RECONVERGENT B0 ;  /* 0x0000000000007941 */ /* 0x000fea0003800200 */
.L_x_16:
[----:B------:R-:W-:Y:S01]  /*0d60*/  BAR.SYNC.DEFER_BLOCKING 0x0 ;  /* 0x0000000000007b1d */ /* 0x000fe20000010000 */
[----:B------:R-:W-:Y:S02]  /*0d70*/  IMAD.MOV.U32 R2, RZ, RZ, R0 ;  /* 0x000000ffff027224 */ /* 0x000fe400078e0000 */
[----:B------:R-:W-:-:S03]  /*0d80*/  IMAD.MOV.U32 R8, RZ, RZ, R4 ;  /* 0x000000ffff087224 */ /* 0x000fc600078e0004 */
[----:B------:R-:W-:Y:S04]  /*0d90*/  BSSY.RECONVERGENT B0, `(.L_x_20) ;  /* 0x000001e000007945 */ /* 0x000fe80003800200 */
.L_x_23:
        /* <DEDUP_REMOVED lines=14> */
[----:B------:R-:W-:Y:S01]  /*0e80*/  VIADD R9, R9, 0x2000 ;  /* 0x0000200009097836 */ /* 0x000fe20000000000 */
[----:B------:R-:W-:Y:S04]  /*0e90*/  STS [R11], R16 ;  /* 0x000000100b007388 */ /* 0x000fe80000000800 */
[----:B------:R-:W-:Y:S01]  /*0ea0*/  LEA R9, R10, R9, 0x18 ;  /* 0x000000090a097211 */ /* 0x000fe200078ec0ff */
[----:B------:R-:W-:Y:S03]  /*0eb0*/  STS [R14], R13 ;  /* 0x0000000d0e007388 */ /* 0x000fe60000000800 */
[----:B------:R-:W-:Y:S01]  /*0ec0*/  LEA R10, R3, R9, 0x2 ;  /* 0x00000009030a7211 */ /* 0x000fe200078e10ff */
[----:B------:R-:W-:-:S04]  /*0ed0*/  IMAD.IADD R3, R9, 0x1, R2 ;  /* 0x0000000109037824 */ /* 0x000fc800078e0202 */
[----:B------:R-:W0:Y:S04]  /*0ee0*/  LDS R12, [R10] ;  /* 0x000000000a0c7984 */ /* 0x000e280000000800 */
[----:B------:R-:W1:Y:S04]  /*0ef0*/  LDS R9, [R3] ;  /* 0x0000000003097984 */ /* 0x000e680000000800 */
[----:B0-----:R0:W-:Y:S04]  /*0f00*/  STS [R3], R12 ;  /* 0x0000000c03007388 */ /* 0x0011e80000000800 */
[----:B-1----:R0:W-:Y:S02]  /*0f10*/  STS [R10], R9 ;  /* 0x000000090a007388 */ /* 0x0021e40000000800 */
.L_x_22:
[----:B------:R-:W-:Y:S05]  /*0f20*/  BSYNC.RECONVERGENT B1 ;  /* 0x0000000000017941 */ /* 0x000fea0003800200 */
.L_x_21:
[C---:B------:R-:W-:Y:S02]  /*0f30*/  IMAD.IADD R8, R5.reuse, 0x1, R8 ;  /* 0x0000000105087824 */ /* 0x040fe400078e0208 */
[----:B------:R-:W-:-:S03]  /*0f40*/  IMAD R2, R5, 0x4, R2 ;  /* 0x0000000405027824 */ /* 0x000fc600078e0202 */
[----:B------:R-:W-:-:S13]  /*0f50*/  ISETP.GE.U32.AND P0, PT, R8, 0x800, PT ;  /* 0x000008000800780c */ /* 0x000fda0003f06070 */
[----:B------:R-:W-:Y:S05]  /*0f60*/  @!P0 BRA `(.L_x_23) ;  /* 0xfffffffc008c8947 */ /* 0x000fea000383ffff */
[----:B------:R-:W-:Y:S05]  /*0f70*/  BSYNC.RECONVERGENT B0 ;  /* 0x0000000000007941 */ /* 0x000fea0003800200 */
.L_x_20:
[----:B------:R-:W-:Y:S01]  /*0f80*/  BAR.SYNC.DEFER_BLOCKING 0x0 ;  /* 0x0000000000007b1d */ /* 0x000fe20000010000 */
[----:B------:R-:W-:Y:S02]  /*0f90*/  IMAD.MOV.U32 R2, RZ, RZ, R0 ;  /* 0x000000ffff027224 */ /* 0x000fe400078e0000 */
[----:B------:R-:W-:-:S03]  /*0fa0*/  IMAD.MOV.U32 R8, RZ, RZ, R4 ;  /* 0x000000ffff087224 */ /* 0x000fc600078e0004 */
[----:B------:R-:W-:Y:S04]  /*0fb0*/  BSSY.RECONVERGENT B0, `(.L_x_24) ;  /* 0x000001e000007945 */ /* 0x000fe80003800200 */
.L_x_27:
        /* <DEDUP_REMOVED lines=17> */
[----:B------:R-:W-:Y:S04]  /*10d0*/  STS [R14], R13 ;  /* 0x0000000d0e007388 */ /* 0x000fe80000000800 */
[----:B------:R-:W-:Y:S01]  /*10e0*/  IMAD R10, R3, 0x4, R9 ;  /* 0x00000004030a7824 */ /* 0x000fe200078e0209 */
[----:B------:R-:W-:-:S04]  /*10f0*/  IADD3 R3, PT, PT, R9, R2, RZ ;  /* 0x0000000209037210 */ /* 0x000fc80007ffe0ff */
[----:B------:R-:W0:Y:S04]  /*1100*/  LDS R12, [R10] ;  /* 0x000000000a0c7984 */ /* 0x000e280000000800 */
[----:B------:R-:W1:Y:S04]  /*1110*/  LDS R9, [R3] ;  /* 0x0000000003097984 */ /* 0x000e680000000800 */
[----:B0-----:R0:W-:Y:S04]  /*1120*/  STS [R3], R12 ;  /* 0x0000000c03007388 */ /* 0x0011e80000000800 */
[----:B-1----:R0:W-:Y:S02]  /*1130*/  STS [R10], R9 ;  /* 0x000000090a007388 */ /* 0x0021e40000000800 */
.L_x_26:
[----:B------:R-:W-:Y:S05]  /*1140*/  BSYNC.RECONVERGENT B1 ;  /* 0x0000000000017941 */ /* 0x000fea0003800200 */
.L_x_25:
[C---:B------:R-:W-:Y:S02]  /*1150*/  IMAD.IADD R8, R5.reuse, 0x1, R8 ;  /* 0x0000000105087824 */ /* 0x040fe400078e0208 */
[----:B------:R-:W-:-:S03]  /*1160*/  IMAD R2, R5, 0x4, R2 ;  /* 0x0000000405027824 */ /* 0x000fc600078e0202 */
[----:B------:R-:W-:-:S13]  /*1170*/  ISETP.GE.U32.AND P0, PT, R8, 0x800, PT ;  /* 0x000008000800780c */ /* 0x000fda0003f06070 */
[----:B------:R-:W-:Y:S05]  /*1180*/  @!P0 BRA `(.L_x_27) ;  /* 0xfffffffc008c8947 */ /* 0x000fea000383ffff */
[----:B------:R-:W-:Y:S05]  /*1190*/  BSYNC.RECONVERGENT B0 ;  /* 0x0000000000007941 */ /* 0x000fea0003800200 */
.L_x_24:
[----:B------:R-:W-:Y:S01]  /*11a0*/  BAR.SYNC.DEFER_BLOCKING 0x0 ;  /* 0x0000000000007b1d */ /* 0x000fe20000010000 */
[----:B------:R-:W-:Y:S02]  /*11b0*/  IMAD.MOV.U32 R2, RZ, RZ, R0 ;  /* 0x000000ffff027224 */ /* 0x000fe400078e0000 */
[----:B------:R-:W-:-:S03]  /*11c0*/  IMAD.MOV.U32 R8, RZ, RZ, R4 ;  /* 0x000000ffff087224 */ /* 0x000fc600078e0004 */
[----:B------:R-:W-:Y:S04]  /*11d0*/  BSSY.RECONVERGENT B0, `(.L_x_28) ;  /* 0x000001e000007945 */ /* 0x000fe80003800200 */
.L_x_31:
        /* <DEDUP_REMOVED lines=18> */
[----:B------:R-:W-:-:S02]  /*1300*/  IMAD R10, R3, 0x4, R9 ;  /* 0x00000004030a7824 */ /* 0x000fc400078e0209 */
[----:B------:R-:W-:-:S03]  /*1310*/  IMAD.IADD R3, R9, 0x1, R2 ;  /* 0x0000000109037824 */ /* 0x000fc600078e0202 */
[----:B------:R-:W0:Y:S04]  /*1320*/  LDS R12, [R10] ;  /* 0x000000000a0c7984 */ /* 0x000e280000000800 */
[----:B------:R-:W1:Y:S04]  /*1330*/  LDS R9, [R3] ;  /* 0x0000000003097984 */ /* 0x000e680000000800 */
[----:B0-----:R0:W-:Y:S04]  /*1340*/  STS [R3], R12 ;  /* 0x0000000c03007388 */ /* 0x0011e80000000800 */
[----:B-1----:R0:W-:Y:S02]  /*1350*/  STS [R10], R9 ;  /* 0x000000090a007388 */ /* 0x0021e40000000800 */
.L_x_30:
[----:B------:R-:W-:Y:S05]  /*1360*/  BSYNC.RECONVERGENT B1 ;  /* 0x0000000000017941 */ /* 0x000fea0003800200 */
.L_x_29:
[C---:B------:R-:W-:Y:S01]  /*1370*/  IADD3 R8, PT, PT, R5.reuse, R8, RZ ;  /* 0x0000000805087210 */ /* 0x040fe20007ffe0ff */
[----:B------:R-:W-:-:S03]  /*1380*/  IMAD R2, R5, 0x4, R2 ;  /* 0x0000000405027824 */ /* 0x000fc600078e0202 */
[----:B------:R-:W-:-:S13]  /*1390*/  ISETP.GE.U32.AND P0, PT, R8, 0x800, PT ;  /* 0x000008000800780c */ /* 0x000fda0003f06070 */
[----:B------:R-:W-:Y:S05]  /*13a0*/  @!P0 BRA `(.L_x_31) ;  /* 0xfffffffc008c8947 */ /* 0x000fea000383ffff */
[----:B------:R-:W-:Y:S05]  /*13b0*/  BSYNC.RECONVERGENT B0 ;  /* 0x0000000000007941 */ /* 0x000fea0003800200 */
.L_x_28:
[----:B------:R-:W-:Y:S01]  /*13c0*/  BAR.SYNC.DEFER_BLOCKING 0x0 ;  /* 0x0000000000007b1d */ /* 0x000fe20000010000 */
[----:B------:R-:W-:Y:S02]  /*13d0*/  IMAD.MOV.U32 R2, RZ, RZ, R0 ;  /* 0x000000ffff027224 */ /* 0x000fe400078e0000 */
[----:B------:R-:W-:-:S03]  /*13e0*/  IMAD.MOV.U32 R8, RZ, RZ, R4 ;  /* 0x000000ffff087224 */ /* 0x000fc600078e0004 */
[----:B------:R-:W-:Y:S04]  /*13f0*/  BSSY.RECONVERGENT B0, `(.L_x_32) ;  /* 0x000001e000007945 */ /* 0x000fe80003800200 */
.L_x_35:
        /* <DEDUP_REMOVED lines=24> */
.L_x_34:
[----:B------:R-:W-:Y:S05]  /*1580*/  BSYNC.RECONVERGENT B1 ;  /* 0x0000000000017941 */ /* 0x000fea0003800200 */
.L_x_33:
[C---:B------:R-:W-:Y:S01]  /*1590*/  IMAD.IADD R8, R5.reuse, 0x1, R8 ;  /* 0x0000000105087824 */ /* 0x040fe200078e0208 */
[----:B------:R-:W-:-:S04]  /*15a0*/  LEA R2, R5, R2, 0x2 ;  /* 0x0000000205027211 */ /* 0x000fc800078e10ff */
[----:B------:R-:W-:-:S13]  /*15b0*/  ISETP.GE.U32.AND P0, PT, R8, 0x800, PT ;  /* 0x000008000800780c */ /* 0x000fda0003f06070 */
[----:B------:R-:W-:Y:S05]  /*15c0*/  @!P0 BRA `(.L_x_35) ;  /* 0xfffffffc008c8947 */ /* 0x000fea000383ffff */
[----:B------:R-:W-:Y:S05]  /*15d0*/  BSYNC.RECONVERGENT B0 ;  /* 0x0000000000007941 */ /* 0x000fea0003800200 */
.L_x_32:
[----:B------:R-:W-:Y:S01]  /*15e0*/  BAR.SYNC.DEFER_BLOCKING 0x0 ;  /* 0x0000000000007b1d */ /* 0x000fe20000010000 */
[----:B------:R-:W-:Y:S02]  /*15f0*/  IMAD.MOV.U32 R2, RZ, RZ, R0 ;  /* 0x000000ffff027224 */ /* 0x000fe400078e0000 */
[----:B------:R-:W-:-:S03]  /*1600*/  IMAD.MOV.U32 R8, RZ, RZ, R4 ;  /* 0x000000ffff087224 */ /* 0x000fc600078e0004 */
[----:B------:R-:W-:Y:S04]  /*1610*/  BSSY.RECONVERGENT B0, `(.L_x_36) ;  /* 0x000001e000007945 */ /* 0x000fe80003800200 */
.L_x_39:
        /* <DEDUP_REMOVED lines=24> */
.L_x_38:
[----:B------:R-:W-:Y:S05]  /*17a0*/  BSYNC.RECONVERGENT B1 ;  /* 0x0000000000017941 */ /* 0x000fea0003800200 */
.L_x_37:
[C---:B------:R-:W-:Y:S02]  /*17b0*/  IMAD.IADD R8, R5.reuse, 0x1, R8 ;  /* 0x0000000105087824 */ /* 0x040fe400078e0208 */
[----:B------:R-:W-:-:S03]  /*17c0*/  IMAD R2, R5, 0x4, R2 ;  /* 0x0000000405027824 */ /* 0x000fc600078e0202 */
[----:B------:R-:W-:-:S13]  /*17d0*/  ISETP.GE.U32.AND P0, PT, R8, 0x800, PT ;  /* 0x000008000800780c */ /* 0x000fda0003f06070 */
[----:B------:R-:W-:Y:S05]  /*17e0*/  @!P0 BRA `(.L_x_39) ;  /* 0xfffffffc008c8947 */ /* 0x000fea000383ffff */
[----:B------:R-:W-:Y:S05]  /*17f0*/  BSYNC.RECONVERGENT B0 ;  /* 0x0000000000007941 */ /* 0x000fea0003800200 */
.L_x_36:
[----:B------:R-:W-:Y:S01]  /*1800*/  BAR.SYNC.DEFER_BLOCKING 0x0 ;  /* 0x0000000000007b1d */ /* 0x000fe20000010000 */
[----:B------:R-:W-:Y:S01]  /*1810*/  MOV R2, R0 ;  /* 0x0000000000027202 */ /* 0x000fe20000000f00 */
[----:B------:R-:W-:-:S04]  /*1820*/  IMAD.MOV.U32 R8, RZ, RZ, R4 ;  /* 0x000000ffff087224 */ /* 0x000fc800078e0004 */
[----:B------:R-:W-:Y:S03]  /*1830*/  BSSY.RECONVERGENT B0, `(.L_x_40) ;  /* 0x000001e000007945 */ /* 0x000fe60003800200 */
.L_x_43:
        /* <DEDUP_REMOVED lines=24> */
.L_x_42:
[----:B------:R-:W-:Y:S05]  /*19c0*/  BSYNC.RECONVERGENT B1 ;  /* 0x0000000000017941 */ /* 0x000fea0003800200 */
.L_x_41:
[C---:B------:R-:W-:Y:S02]  /*19d0*/  IMAD.IADD R8, R5.reuse, 0x1, R8 ;  /* 0x0000000105087824 */ /* 0x040fe400078e0208 */
[----:B------:R-:W-:-:S03]  /*19e0*/  IMAD R2, R5, 0x4, R2 ;  /* 0x0000000405027824 */ /* 0x000fc600078e0202 */
[----:B------:R-:W-:-:S13]  /*19f0*/  ISETP.GE.U32.AND P0, PT, R8, 0x800, PT ;  /* 0x000008000800780c */ /* 0x000fda0003f06070 */
[----:B------:R-:W-:Y:S05]  /*1a00*/  @!P0 BRA `(.L_x_43) ;  /* 0xfffffffc008c8947 */ /* 0x000fea000383ffff */
[----:B------:R-:W-:Y:S05]  /*1a10*/  BSYNC.RECONVERGENT B0 ;  /* 0x0000000000007941 */ /* 0x000fea0003800200 */
.L_x_40:
[----:B------:R-:W-:Y:S01]  /*1a20*/  BAR.SYNC.DEFER_BLOCKING 0x0 ;  /* 0x0000000000007b1d */ /* 0x000fe20000010000 */
[----:B------:R-:W-:Y:S01]  /*1a30*/  IMAD.MOV.U32 R2, RZ, RZ, R0 ;  /* 0x000000ffff027224 */ /* 0x000fe200078e0000 */
[----:B------:R-:W-:-:S04]  /*1a40*/  MOV R8, R4 ;  /* 0x0000000400087202 */ /* 0x000fc80000000f00 */
[----:B------:R-:W-:Y:S03]  /*1a50*/  BSSY.RECONVERGENT B0, `(.L_x_44) ;  /* 0x000001e000007945 */ /* 0x000fe60003800200 */
.L_x_47:
        /* <DEDUP_REMOVED lines=24> */
.L_x_46:
[----:B------:R-:W-:Y:S05]  /*1be0*/  BSYNC.RECONVERGENT B1 ;  /* 0x0000000000017941 */ /* 0x000fea0003800200 */
.L_x_45:
[C---:B------:R-:W-:Y:S02]  /*1bf0*/  IMAD.IADD R8, R5.reuse, 0x1, R8 ;  /* 0x0000000105087824 */ /* 0x040fe400078e0208 */
[----:B------:R-:W-:-:S03]  /*1c00*/  IMAD R2, R5, 0x4, R2 ;  /* 0x0000000405027824 */ /* 0x000fc600078e0202 */
[----:B------:R-:W-:-:S13]  /*1c10*/  ISETP.GE.U32.AND P0, PT, R8, 0x800, PT ;  /* 0x000008000800780c */ /* 0x000fda0003f06070 */
[----:B------:R-:W-:Y:S05]  /*1c20*/  @!P0 BRA `(.L_x_47) ;  /* 0xfffffffc008c8947 */ /* 0x000fea000383ffff */
[----:B------:R-:W-:Y:S05]  /*1c30*/  BSYNC.RECONVERGENT B0 ;  /* 0x0000000000007941 */ /* 0x000fea0003800200 */
.L_x_44:
[----:B------:R-:W-:Y:S01]  /*1c40*/  BAR.SYNC.DEFER_BLOCKING 0x0 ;  /* 0x0000000000007b1d */ /* 0x000fe20000010000 */
[----:B------:R-:W-:Y:S02]  /*1c50*/  IMAD.MOV.U32 R2, RZ, RZ, R0 ;  /* 0x000000ffff027224 */ /* 0x000fe400078e0000 */
[----:B------:R-:W-:-:S03]  /*1c60*/  IMAD.MOV.U32 R8, RZ, RZ, R4 ;  /* 0x000000ffff087224 */ /* 0x000fc600078e0004 */
[----:B------:R-:W-:Y:S04]  /*1c70*/  BSSY.RECONVERGENT B0, `(.L_x_48) ;  /* 0x000001e000007945 */ /* 0x000fe80003800200 */
.L_x_51:
[----:B0-----:R-:W-:Y:S01]  /*1c80*/  LOP3.LUT R3, R8, 0x2, RZ, 0x3c, !PT ;  /* 0x0000000208037812 */ /* 0x001fe200078e3cff */
[----:B------:R-:W-:Y:S03]  /*1c90*/  BSSY.RECONVERGENT B1, `(.L_x_49) ;  /* 0x0000017000017945 */ /* 0x000fe60003800200 */
[----:B------:R-:W-:-:S13]  /*1ca0*/  ISETP.GT.U32.AND P0, PT, R3, R8, PT ;  /* 0x000000080300720c */ /* 0x000fda0003f04070 */
[----:B------:R-:W-:Y:S05]  /*1cb0*/  @!P0 BRA `(.L_x_50) ;  /* 0x0000000000508947 */ /* 0x000fea0003800000 */
[----:B------:R-:W0:Y:S01]  /*1cc0*/  S2R R10, SR_CgaCtaId ;  /* 0x00000000000a7919 */ /* 0x000e220000008800 */
[----:B------:R-:W-:Y:S02]  /*1cd0*/  MOV R9, 0x400 ;  /* 0x0000040000097802 */ /* 0x000fe40000000f00 */
[----:B------:R-:W-:Y:S02]  /*1ce0*/  LOP3.LUT P0, RZ, R8, 0x10, RZ, 0xc0, !PT ;  /* 0x0000001008ff7812 */ /* 0x000fe4000780c0ff */
[----:B0-----:R-:W-:-:S04]  /*1cf0*/  LEA R14, R10, R9, 0x18 ;  /* 0x000000090a0e7211 */ /* 0x001fc800078ec0ff */
[----:B------:R-:W-:Y:S01]  /*1d00*/  IADD3 R11, PT, PT, R14, R2, RZ ;  /* 0x000000020e0b7210 */ /* 0x000fe20007ffe0ff */
[----:B------:R-:W-:-:S04]  /*1d10*/  IMAD R14, R3, 0x4, R14 ;  /* 0x00000004030e7824 */ /* 0x000fc800078e020e */
        /* <DEDUP_REMOVED lines=14> */
.L_x_50:
[----:B------:R-:W-:Y:S05]  /*1e00*/  BSYNC.RECONVERGENT B1 ;  /* 0x0000000000017941 */ /* 0x000fea0003800200 */
.L_x_49:
[C---:B------:R-:W-:Y:S02]  /*1e10*/  IMAD.IADD R8, R5.reuse, 0x1, R8 ;  /* 0x0000000105087824 */ /* 0x040fe400078e0208 */
[----:B------:R-:W-:-:S03]  /*1e20*/  IMAD R2, R5, 0x4, R2 ;  /* 0x0000000405027824 */ /* 0x000fc600078e0202 */
[----:B------:R-:W-:-:S13]  /*1e30*/  ISETP.GE.U32.AND P0, PT, R8, 0x800, PT ;  /* 0x000008000800780c */ /* 0x000fda0003f06070 */
[----:B------:R-:W-:Y:S05]  /*1e40*/  @!P0 BRA `(.L_x_51) ;  /* 0xfffffffc008c8947 */ /* 0x000fea000383ffff */
[----:B------:R-:W-:Y:S05]  /*1e50*/  BSYNC.RECONVERGENT B0 ;  /* 0x0000000000007941 */ /* 0x000fea0003800200 */
.L_x_48:
[----:B------:R-:W-:Y:S01]  /*1e60*/  BAR.SYNC.DEFER_BLOCKING 0x0 ;  /* 0x0000000000007b1d */ /* 0x000fe20000010000 */
[----:B------:R-:W-:Y:S02]  /*1e70*/  IMAD.MOV.U32 R2, RZ, RZ, R0 ;  /* 0x000000ffff027224 */ /* 0x000fe400078e0000 */
[----:B------:R-:W-:-:S03]  /*1e80*/  IMAD.MOV.U32 R8, RZ, RZ, R4 ;  /* 0x000000ffff087224 */ /* 0x000fc600078e0004 */
[----:B------:R-:W-:Y:S04]  /*1e90*/  BSSY.RECONVERGENT B0, `(.L_x_52) ;  /* 0x000001e000007945 */ /* 0x000fe80003800200 */
.L_x_55:
        /* <DEDUP_REMOVED lines=8> */
[----:B------:R-:W-:Y:S01]  /*1f20*/  IMAD.IADD R11, R14, 0x1, R2 ;  /* 0x000000010e0b7824 */ /* 0x000fe200078e0202 */
[----:B------:R-:W-:-:S04]  /*1f30*/  LEA R14, R3, R14, 0x2 ;  /* 0x0000000e030e7211 */ /* 0x000fc800078e10ff */
        /* <DEDUP_REMOVED lines=14> */
.L_x_54:
[----:B------:R-:W-:Y:S05]  /*2020*/  BSYNC.RECONVERGENT B1 ;  /* 0x0000000000017941 */ /* 0x000fea0003800200 */
.L_x_53:
[C---:B------:R-:W-:Y:S02]  /*2030*/  IMAD.IADD R8, R5.reuse, 0x1, R8 ;  /* 0x0000000105087824 */ /* 0x040fe400078e0208 */
[----:B------:R-:W-:-:S03]  /*2040*/  IMAD R2, R5, 0x4, R2 ;  /* 0x0000000405027824 */ /* 0x000fc600078e0202 */
[----:B------:R-:W-:-:S13]  /*2050*/  ISETP.GE.U32.AND P0, PT, R8, 0x800, PT ;  /* 0x000008000800780c */ /* 0x000fda0003f06070 */
[----:B------:R-:W-:Y:S05]  /*2060*/  @!P0 BRA `(.L_x_55) ;  /* 0xfffffffc008c8947 */ /* 0x000fea000383ffff */
[----:B------:R-:W-:Y:S05]  /*2070*/  BSYNC.RECONVERGENT B0 ;  /* 0x0000000000007941 */ /* 0x000fea0003800200 */
.L_x_52:
[----:B------:R-:W-:Y:S01]  /*2080*/  BAR.SYNC.DEFER_BLOCKING 0x0 ;  /* 0x0000000000007b1d */ /* 0x000fe20000010000 */
[----:B------:R-:W-:Y:S02]  /*2090*/  IMAD.MOV.U32 R2, RZ, RZ, R0 ;  /* 0x000000ffff027224 */ /* 0x000fe400078e0000 */
[----:B------:R-:W-:-:S03]  /*20a0*/  IMAD.MOV.U32 R8, RZ, RZ, R4 ;  /* 0x000000ffff087224 */ /* 0x000fc600078e0004 */
[----:B------:R-:W-:Y:S04]  /*20b0*/  BSSY.RECONVERGENT B0, `(.L_x_56) ;  /* 0x000001e000007945 */ /* 0x000fe80003800200 */
.L_x_59:
        /* <DEDUP_REMOVED lines=24> */
.L_x_58:
[----:B------:R-:W-:Y:S05]  /*2240*/  BSYNC.RECONVERGENT B1 ;  /* 0x0000000000017941 */ /* 0x000fea0003800200 */
.L_x_57:
[C---:B------:R-:W-:Y:S02]  /*2250*/  IMAD.IADD R8, R5.reuse, 0x1, R8 ;  /* 0x0000000105087824 */ /* 0x040fe400078e0208 */
[----:B------:R-:W-:-:S03]  /*2260*/  IMAD R2, R5, 0x4, R2 ;  /* 0x0000000405027824 */ /* 0x000fc600078e0202 */
[----:B------:R-:W-:-:S13]  /*2270*/  ISETP.GE.U32.AND P0, PT, R8, 0x800, PT ;  /* 0x000008000800780c */ /* 0x000fda0003f06070 */
[----:B------:R-:W-:Y:S05]  /*2280*/  @!P0 BRA `(.L_x_59) ;  /* 0xfffffffc008c8947 */ /* 0x000fea000383ffff */
[----:B------:R-:W-:Y:S05]  /*2290*/  BSYNC.RECONVERGENT B0 ;  /* 0x0000000000007941 */ /* 0x000fea0003800200 */
.L_x_56:
[----:B------:R-:W-:Y:S01]  /*22a0*/  BAR.SYNC.DEFER_BLOCKING 0x0 ;  /* 0x0000000000007b1d */ /* 0x000fe20000010000 */
[----:B------:R-:W-:Y:S02]  /*22b0*/  IMAD.MOV.U32 R2, RZ, RZ, R0 ;  /* 0x000000ffff027224 */ /* 0x000fe400078e0000 */
[----:B------:R-:W-:-:S03]  /*22c0*/  IMAD.MOV.U32 R8, RZ, RZ, R4 ;  /* 0x000000ffff087224 */ /* 0x000fc600078e0004 */
[----:B------:R-:W-:Y:S04]  /*22d0*/  BSSY.RECONVERGENT B0, `(.L_x_60) ;  /* 0x000001e000007945 */ /* 0x000fe80003800200 */
.L_x_63:
        /* <DEDUP_REMOVED lines=24> */
.L_x_62:
[----:B------:R-:W-:Y:S05]  /*2460*/  BSYNC.RECONVERGENT B1 ;  /* 0x0000000000017941 */ /* 0x000fea0003800200 */
.L_x_61:
[C---:B------:R-:W-:Y:S02]  /*2470*/  IMAD.IADD R8, R5.reuse, 0x1, R8 ;  /* 0x0000000105087824 */ /* 0x040fe400078e0208 */
[----:B------:R-:W-:-:S03]  /*2480*/  IMAD R2, R5, 0x4, R2 ;  /* 0x0000000405027824 */ /* 0x000fc600078e0202 */
[----:B------:R-:W-:-:S13]  /*2490*/  ISETP.GE.U32.AND P0, PT, R8, 0x800, PT ;  /* 0x000008000800780c */ /* 0x000fda0003f06070 */
[----:B------:R-:W-:Y:S05]  /*24a0*/  @!P0 BRA `(.L_x_63) ;  /* 0xfffffffc008c8947 */ /* 0x000fea000383ffff */
[----:B------:R-:W-:Y:S05]  /*24b0*/  BSYNC.RECONVERGENT B0 ;  /* 0x0000000000007941 */ /* 0x000fea0003800200 */
.L_x_60:
[----:B------:R-:W-:Y:S01]  /*24c0*/  BAR.SYNC.DEFER_BLOCKING 0x0 ;  /* 0x0000000000007b1d */ /* 0x000fe20000010000 */
[----:B------:R-:W-:Y:S02]  /*24d0*/  IMAD.MOV.U32 R2, RZ, RZ, R0 ;  /* 0x000000ffff027224 */ /* 0x000fe400078e0000 */
[----:B------:R-:W-:-:S03]  /*24e0*/  IMAD.MOV.U32 R8, RZ, RZ, R4 ;  /* 0x000000ffff087224 */ /* 0x000fc600078e0004 */
[----:B------:R-:W-:Y:S04]  /*24f0*/  BSSY.RECONVERGENT B0, `(.L_x_64) ;  /* 0x000001e000007945 */ /* 0x000fe80003800200 */
.L_x_67:
        /* <DEDUP_REMOVED lines=24> */
.L_x_66:
[----:B------:R-:W-:Y:S05]  /*2680*/  BSYNC.RECONVERGENT B1 ;  /* 0x0000000000017941 */ /* 0x000fea0003800200 */
.L_x_65:
[C---:B------:R-:W-:Y:S02]  /*2690*/  IMAD.IADD R8, R5.reuse, 0x1, R8 ;  /* 0x0000000105087824 */ /* 0x040fe400078e0208 */
[----:B------:R-:W-:-:S03]  /*26a0*/  IMAD R2, R5, 0x4, R2 ;  /* 0x0000000405027824 */ /* 0x000fc600078e0202 */
[----:B------:R-:W-:-:S13]  /*26b0*/  ISETP.GE.U32.AND P0, PT, R8, 0x800, PT ;  /* 0x000008000800780c */ /* 0x000fda0003f06070 */
[----:B------:R-:W-:Y:S05]  /*26c0*/  @!P0 BRA `(.L_x_67) ;  /* 0xfffffffc008c8947 */ /* 0x000fea000383ffff */
[----:B------:R-:W-:Y:S05]  /*26d0*/  BSYNC.RECONVERGENT B0 ;  /* 0x0000000000007941 */ /* 0x000fea0003800200 */
.L_x_64:
[----:B------:R-:W-:Y:S01]  /*26e0*/  BAR.SYNC.DEFER_BLOCKING 0x0 ;  /* 0x0000000000007b1d */ /* 0x000fe20000010000 */
[----:B------:R-:W-:Y:S02]  /*26f0*/  IMAD.MOV.U32 R2, RZ, RZ, R0 ;  /* 0x000000ffff027224 */ /* 0x000fe400078e0000 */
[----:B------:R-:W-:-:S03]  /*2700*/  IMAD.MOV.U32 R8, RZ, RZ, R4 ;  /* 0x000000ffff087224 */ /* 0x000fc600078e0004 */
[----:B------:R-:W-:Y:S04]  /*2710*/  BSSY.RECONVERGENT B0, `(.L_x_68) ;  /* 0x000001e000007945 */ /* 0x000fe80003800200 */
.L_x_71:
        /* <DEDUP_REMOVED lines=24> */
.L_x_70:
[----:B------:R-:W-:Y:S05]  /*28a0*/  BSYNC.RECONVERGENT B1 ;  /* 0x0000000000017941 */ /* 0x000fea0003800200 */
.L_x_69:
[C---:B------:R-:W-:Y:S01]  /*28b0*/  IADD3 R8, PT, PT, R5.reuse, R8, RZ ;  /* 0x0000000805087210 */ /* 0x040fe20007ffe0ff */
[----:B------:R-:W-:-:S03]  /*28c0*/  IMAD R2, R5, 0x4, R2 ;  /* 0x0000000405027824 */ /* 0x000fc600078e0202 */
[----:B------:R-:W-:-:S13]  /*28d0*/  ISETP.GE.U32.AND P0, PT, R8, 0x800, PT ;  /* 0x000008000800780c */ /* 0x000fda0003f06070 */
[----:B------:R-:W-:Y:S05]  /*28e0*/  @!P0 BRA `(.L_x_71) ;  /* 0xfffffffc008c8947 */ /* 0x000fea000383ffff */
[----:B------:R-:W-:Y:S05]  /*28f0*/  BSYNC.RECONVERGENT B0 ;  /* 0x0000000000007941 */ /* 0x000fea0003800200 */
.L_x_68:
[----:B------:R-:W-:Y:S01]  /*2900*/  BAR.SYNC.DEFER_BLOCKING 0x0 ;  /* 0x0000000000007b1d */ /* 0x000fe20000010000 */
[----:B------:R-:W-:Y:S02]  /*2910*/  IMAD.MOV.U32 R2, RZ, RZ, R0 ;  /* 0x000000ffff027224 */ /* 0x000fe400078e0000 */
[----:B------:R-:W-:-:S03]  /*2920*/  IMAD.MOV.U32 R8, RZ, RZ, R4 ;  /* 0x000000ffff087224 */ /* 0x000fc600078e0004 */
[----:B------:R-:W-:Y:S04]  /*2930*/  BSSY.RECONVERGENT B0, `(.L_x_72) ;  /* 0x000001e000007945 */ /* 0x000fe80003800200 */
.L_x_75:
        /* <DEDUP_REMOVED lines=24> */
.L_x_74:
[----:B------:R-:W-:Y:S05]  /*2ac0*/  BSYNC.RECONVERGENT B1 ;  /* 0x0000000000017941 */ /* 0x000fea0003800200 */
.L_x_73:
[C---:B------:R-:W-:Y:S01]  /*2ad0*/  IMAD.IADD R8, R5.reuse, 0x1, R8 ;  /* 0x0000000105087824 */ /* 0x040fe200078e0208 */
[----:B------:R-:W-:-:S04]  /*2ae0*/  LEA R2, R5, R2, 0x2 ;  /* 0x0000000205027211 */ /* 0x000fc800078e10ff */
[----:B------:R-:W-:-:S13]  /*2af0*/  ISETP.GE.U32.AND P0, PT, R8, 0x800, PT ;  /* 0x000008000800780c */ /* 0x000fda0003f06070 */
[----:B------:R-:W-:Y:S05]  /*2b00*/  @!P0 BRA `(.L_x_75) ;  /* 0xfffffffc008c8947 */ /* 0x000fea000383ffff */
[----:B------:R-:W-:Y:S05]  /*2b10*/  BSYNC.RECONVERGENT B0 ;  /* 0x0000000000007941 */ /* 0x000fea0003800200 */
.L_x_72:
[----:B------:R-:W-:Y:S01]  /*2b20*/  BAR.SYNC.DEFER_BLOCKING 0x0 ;  /* 0x0000000000007b1d */ /* 0x000fe20000010000 */
[----:B------:R-:W-:Y:S02]  /*2b30*/  IMAD.MOV.U32 R2, RZ, RZ, R0 ;  /* 0x000000ffff027224 */ /* 0x000fe400078e0000 */
[----:B------:R-:W-:-:S03]  /*2b40*/  IMAD.MOV.U32 R8, RZ, RZ, R4 ;  /* 0x000000ffff087224 */ /* 0x000fc600078e0004 */
[----:B------:R-:W-:Y:S04]  /*2b50*/  BSSY.RECONVERGENT B0, `(.L_x_76) ;  /* 0x000001e000007945 */ /* 0x000fe80003800200 */
.L_x_79:
        /* <DEDUP_REMOVED lines=24> */
.L_x_78:
[----:B------:R-:W-:Y:S05]  /*2ce0*/  BSYNC.RECONVERGENT B1 ;  /* 0x0000000000017941 */ /* 0x000fea0003800200 */
.L_x_77:
[C---:B------:R-:W-:Y:S02]  /*2cf0*/  IMAD.IADD R8, R5.reuse, 0x1, R8 ;  /* 0x0000000105087824 */ /* 0x040fe400078e0208 */
[----:B------:R-:W-:-:S03]  /*2d00*/  IMAD R2, R5, 0x4, R2 ;  /* 0x0000000405027824 */ /* 0x000fc600078e0202 */
[----:B------:R-:W-:-:S13]  /*2d10*/  ISETP.GE.U32.AND P0, PT, R8, 0x800, PT ;  /* 0x000008000800780c */ /* 0x000fda0003f06070 */
[----:B------:R-:W-:Y:S05]  /*2d20*/  @!P0 BRA `(.L_x_79) ;  /* 0xfffffffc008c8947 */ /* 0x000fea000383ffff */
[----:B------:R-:W-:Y:S05]  /*2d30*/  BSYNC.RECONVERGENT B0 ;  /* 0x0000000000007941 */ /* 0x000fea0003800200 */
.L_x_76:
[----:B------:R-:W-:Y:S01]  /*2d40*/  BAR.SYNC.DEFER_BLOCKING 0x0 ;  /* 0x0000000000007b1d */ /* 0x000fe20000010000 */
[----:B------:R-:W-:Y:S01]  /*2d50*/  MOV R2, R0 ;  /* 0x0000000000027202 */ /* 0x000fe20000000f00 */
[----:B------:R-:W-:-:S04]  /*2d60*/  IMAD.MOV.U32 R8, RZ, RZ, R4 ;  /* 0x000000ffff087224 */ /* 0x000fc800078e0004 */
[----:B------:R-:W-:Y:S03]  /*2d70*/  BSSY.RECONVERGENT B0, `(.L_x_80) ;  /* 0x000001e000007945 */ /* 0x000fe60003800200 */
.L_x_83:
        /* <DEDUP_REMOVED lines=24> */
.L_x_82:
[----:B------:R-:W-:Y:S05]  /*2f00*/  BSYNC.RECONVERGENT B1 ;  /* 0x0000000000017941 */ /* 0x000fea0003800200 */
.L_x_81:
[C---:B------:R-:W-:Y:S02]  /*2f10*/  IMAD.IADD R8, R5.reuse, 0x1, R8 ;  /* 0x0000000105087824 */ /* 0x040fe400078e0208 */
[----:B------:R-:W-:-:S03]  /*2f20*/  IMAD R2, R5, 0x4, R2 ;  /* 0x0000000405027824 */ /* 0x000fc600078e0202 */
[----:B------:R-:W-:-:S13]  /*2f30*/  ISETP.GE.U32.AND P0, PT, R8, 0x800, PT ;  /* 0x000008000800780c */ /* 0x000fda0003f06070 */
[----:B------:R-:W-:Y:S05]  /*2f40*/  @!P0 BRA `(.L_x_83) ;  /* 0xfffffffc008c8947 */ /* 0x000fea000383ffff */
[----:B------:R-:W-:Y:S05]  /*2f50*/  BSYNC.RECONVERGENT B0 ;  /* 0x0000000000007941 */ /* 0x000fea0003800200 */
.L_x_80:
[----:B------:R-:W-:Y:S01]  /*2f60*/  BAR.SYNC.DEFER_BLOCKING 0x0 ;  /* 0x0000000000007b1d */ /* 0x000fe20000010000 */
[----:B------:R-:W-:Y:S01]  /*2f70*/  MOV R2, R0 ;  /* 0x0000000000027202 */ /* 0x000fe20000000f00 */
[----:B------:R-:W-:-:S04]  /*2f80*/  IMAD.MOV.U32 R8, RZ, RZ, R4 ;  /* 0x000000ffff087224 */ /* 0x000fc800078e0004 */
[----:B------:R-:W-:Y:S03]  /*2f90*/  BSSY.RECONVERGENT B0, `(.L_x_84) ;  /* 0x000001e000007945 */ /* 0x000fe60003800200 */
.L_x_87:
        /* <DEDUP_REMOVED lines=24> */
.L_x_86:
[----:B------:R-:W-:Y:S05]  /*3120*/  BSYNC.RECONVERGENT B1 ;  /* 0x0000000000017941 */ /* 0x000fea0003800200 */
.L_x_85:
[C---:B------:R-:W-:Y:S02]  /*3130*/  IMAD.IADD R8, R5.reuse, 0x1, R8 ;  /* 0x0000000105087824 */ /* 0x040fe400078e0208 */
[----:B------:R-:W-:-:S03]  /*3140*/  IMAD R2, R5, 0x4, R2 ;  /* 0x0000000405027824 */ /* 0x000fc600078e0202 */
[----:B------:R-:W-:-:S13]  /*3150*/  ISETP.GE.U32.AND P0, PT, R8, 0x800, PT ;  /* 0x000008000800780c */ /* 0x000fda0003f06070 */
[----:B------:R-:W-:Y:S05]  /*3160*/  @!P0 BRA `(.L_x_87) ;  /* 0xfffffffc008c8947 */ /* 0x000fea000383ffff */
[----:B------:R-:W-:Y:S05]  /*3170*/  BSYNC.RECONVERGENT B0 ;  /* 0x0000000000007941 */ /* 0x000fea0003800200 */
.L_x_84:
[----:B------:R-:W-:Y:S01]  /*3180*/  BAR.SYNC.DEFER_BLOCKING 0x0 ;  /* 0x0000000000007b1d */ /* 0x000fe20000010000 */
[----:B------:R-:W-:Y:S01]  /*3190*/  MOV R2, R0 ;  /* 0x0000000000027202 */ /* 0x000fe20000000f00 */
[----:B------:R-:W-:-:S04]  /*31a0*/  IMAD.MOV.U32 R8, RZ, RZ, R4 ;  /* 0x000000ffff087224 */ /* 0x000fc800078e0004 */
[----:B------:R-:W-:Y:S03]  /*31b0*/  BSSY.RECONVERGENT B0, `(.L_x_88) ;  /* 0x000001e000007945 */ /* 0x000fe60003800200 */
.L_x_91:
        /* <DEDUP_REMOVED lines=24> */
.L_x_90:
[----:B------:R-:W-:Y:S05]  /*3340*/  BSYNC.RECONVERGENT B1 ;  /* 0x0000000000017941 */ /* 0x000fea0003800200 */
.L_x_89:
[C---:B------:R-:W-:Y:S02]  /*3350*/  IMAD.IADD R8, R5.reuse, 0x1, R8 ;  /* 0x0000000105087824 */ /* 0x040fe400078e0208 */
[----:B------:R-:W-:-:S03]  /*3360*/  IMAD R2, R5, 0x4, R2 ;  /* 0x0000000405027824 */ /* 0x000fc600078e0202 */
[----:B------:R-:W-:-:S13]  /*3370*/  ISETP.GE.U32.AND P0, PT, R8, 0x800, PT ;  /* 0x000008000800780c */ /* 0x000fda0003f06070 */
[----:B------:R-:W-:Y:S05]  /*3380*/  @!P0 BRA `(.L_x_91) ;  /* 0xfffffffc008c8947 */ /* 0x000fea000383ffff */
[----:B------:R-:W-:Y:S05]  /*3390*/  BSYNC.RECONVERGENT B0 ;  /* 0x0000000000007941 */ /* 0x000fea0003800200 */
.L_x_88:
[----:B------:R-:W-:Y:S01]  /*33a0*/  BAR.SYNC.DEFER_BLOCKING 0x0 ;  /* 0x0000000000007b1d */ /* 0x000fe20000010000 */
[----:B------:R-:W-:Y:S01]  /*33b0*/  MOV R2, R0 ;  /* 0x0000000000027202 */ /* 0x000fe20000000f00 */
[----:B------:R-:W-:-:S04]  /*33c0*/  IMAD.MOV.U32 R8, RZ, RZ, R4 ;  /* 0x000000ffff087224 */ /* 0x000fc800078e0004 */
[----:B------:R-:W-:Y:S03]  /*33d0*/  BSSY.RECONVERGENT B0, `(.L_x_92) ;  /* 0x000001e000007945 */ /* 0x000fe60003800200 */
.L_x_95:
        /* <DEDUP_REMOVED lines=24> */
.L_x_94:
[----:B------:R-:W-:Y:S05]  /*3560*/  BSYNC.RECONVERGENT B1 ;  /* 0x0000000000017941 */ /* 0x000fea0003800200 */
.L_x_93:
[C---:B------:R-:W-:Y:S02]  /*3570*/  IMAD.IADD R8, R5.reuse, 0x1, R8 ;  /* 0x0000000105087824 */ /* 0x040fe400078e0208 */
[----:B------:R-:W-:-:S03]  /*3580*/  IMAD R2, R5, 0x4, R2 ;  /* 0x0000000405027824 */ /* 0x000fc600078e0202 */
[----:B------:R-:W-:-:S13]  /*3590*/  ISETP.GE.U32.AND P0, PT, R8, 0x800, PT ;  /* 0x000008000800780c */ /* 0x000fda0003f06070 */
[----:B------:R-:W-:Y:S05]  /*35a0*/  @!P0 BRA `(.L_x_95) ;  /* 0xfffffffc008c8947 */ /* 0x000fea000383ffff */
[----:B------:R-:W-:Y:S05]  /*35b0*/  BSYNC.RECONVERGENT B0 ;  /* 0x0000000000007941 */ /* 0x000fea0003800200 */
.L_x_92:
[----:B------:R-:W-:Y:S01]  /*35c0*/  BAR.SYNC.DEFER_BLOCKING 0x0 ;  /* 0x0000000000007b1d */ /* 0x000fe20000010000 */
[----:B------:R-:W-:Y:S01]  /*35d0*/  MOV R2, R0 ;  /* 0x0000000000027202 */ /* 0x000fe20000000f00 */
[----:B------:R-:W-:-:S04]  /*35e0*/  IMAD.MOV.U32 R8, RZ, RZ, R4 ;  /* 0x000000ffff087224 */ /* 0x000fc800078e0004 */
[----:B------:R-:W-:Y:S03]  /*35f0*/  BSSY.RECONVERGENT B0, `(.L_x_96) ;  /* 0x000001e000007945 */ /* 0x000fe60003800200 */
.L_x_99:
        /* <DEDUP_REMOVED lines=24> */
.L_x_98:
[----:B------:R-:W-:Y:S05]  /*3780*/  BSYNC.RECONVERGENT B1 ;  /* 0x0000000000017941 */ /* 0x000fea0003800200 */
.L_x_97:
[C---:B------:R-:W-:Y:S02]  /*3790*/  IMAD.IADD R8, R5.reuse, 0x1, R8 ;  /* 0x0000000105087824 */ /* 0x040fe400078e0208 */
[----:B------:R-:W-:-:S03]  /*37a0*/  IMAD R2, R5, 0x4, R2 ;  /* 0x0000000405027824 */ /* 0x000fc600078e0202 */
[----:B------:R-:W-:-:S13]  /*37b0*/  ISETP.GE.U32.AND P0, PT, R8, 0x800, PT ;  /* 0x000008000800780c */ /* 0x000fda0003f06070 */
[----:B------:R-:W-:Y:S05]  /*37c0*/  @!P0 BRA `(.L_x_99) ;  /* 0xfffffffc008c8947 */ /* 0x000fea000383ffff */
[----:B------:R-:W-:Y:S05]  /*37d0*/  BSYNC.RECONVERGENT B0 ;  /* 0x0000000000007941 */ /* 0x000fea0003800200 */
.L_x_96:
[----:B------:R-:W-:Y:S01]  /*37e0*/  BAR.SYNC.DEFER_BLOCKING 0x0 ;  /* 0x0000000000007b1d */ /* 0x000fe20000010000 */
[----:B------:R-:W-:Y:S01]  /*37f0*/  MOV R2, R0 ;  /* 0x0000000000027202 */ /* 0x000fe20000000f00 */
[----:B------:R-:W-:-:S04]  /*3800*/  IMAD.MOV.U32 R8, RZ, RZ, R4 ;  /* 0x000000ffff087224 */ /* 0x000fc800078e0004 */
[----:B------:R-:W-:Y:S03]  /*3810*/  BSSY.RECONVERGENT B0, `(.L_x_100) ;  /* 0x000001e000007945 */ /* 0x000fe60003800200 */
.L_x_103:
        /* <DEDUP_REMOVED lines=24> */
.L_x_102:
[----:B------:R-:W-:Y:S05]  /*39a0*/  BSYNC.RECONVERGENT B1 ;  /* 0x0000000000017941 */ /* 0x000fea0003800200 */
.L_x_101:
[C---:B------:R-:W-:Y:S02]  /*39b0*/  IMAD.IADD R8, R5.reuse, 0x1, R8 ;  /* 0x0000000105087824 */ /* 0x040fe400078e0208 */
[----:B------:R-:W-:-:S03]  /*39c0*/  IMAD R2, R5, 0x4, R2 ;  /* 0x0000000405027824 */ /* 0x000fc600078e0202 */
[----:B------:R-:W-:-:S13]  /*39d0*/  ISETP.GE.U32.AND P0, PT, R8, 0x800, PT ;  /* 0x000008000800780c */ /* 0x000fda0003f06070 */
[----:B------:R-:W-:Y:S05]  /*39e0*/  @!P0 BRA `(.L_x_103) ;  /* 0xfffffffc008c8947 */ /* 0x000fea000383ffff */
[----:B------:R-:W-:Y:S05]  /*39f0*/  BSYNC.RECONVERGENT B0 ;  /* 0x0000000000007941 */ /* 0x000fea0003800200 */
.L_x_100:
[----:B------:R-:W-:Y:S01]  /*3a00*/  BAR.SYNC.DEFER_BLOCKING 0x0 ;  /* 0x0000000000007b1d */ /* 0x000fe20000010000 */
[----:B------:R-:W-:Y:S01]  /*3a10*/  MOV R2, R0 ;  /* 0x0000000000027202 */ /* 0x000fe20000000f00 */
[----:B------:R-:W-:-:S04]  /*3a20*/  IMAD.MOV.U32 R8, RZ, RZ, R4 ;  /* 0x000000ffff087224 */ /* 0x000fc800078e0004 */
[----:B------:R-:W-:Y:S03]  /*3a30*/  BSSY.RECONVERGENT B0, `(.L_x_104) ;  /* 0x000001e000007945 */ /* 0x000fe60003800200 */
.L_x_107:
        /* <DEDUP_REMOVED lines=24> */
.L_x_106:
[----:B------:R-:W-:Y:S05]  /*3bc0*/  BSYNC.RECONVERGENT B1 ;  /* 0x0000000000017941 */ /* 0x000fea0003800200 */
.L_x_105:
[C---:B------:R-:W-:Y:S02]  /*3bd0*/  IMAD.IADD R8, R5.reuse, 0x1, R8 ;  /* 0x0000000105087824 */ /* 0x040fe400078e0208 */
[----:B------:R-:W-:-:S03]  /*3be0*/  IMAD R2, R5, 0x4, R2 ;  /* 0x0000000405027824 */ /* 0x000fc600078e0202 */
[----:B------:R-:W-:-:S13]  /*3bf0*/  ISETP.GE.U32.AND P0, PT, R8, 0x800, PT ;  /* 0x000008000800780c */ /* 0x000fda0003f06070 */
[----:B------:R-:W-:Y:S05]  /*3c00*/  @!P0 BRA `(.L_x_107) ;  /* 0xfffffffc008c8947 */ /* 0x000fea000383ffff */
[----:B------:R-:W-:Y:S05]  /*3c10*/  BSYNC.RECONVERGENT B0 ;  /* 0x0000000000007941 */ /* 0x000fea0003800200 */
.L_x_104:
[----:B------:R-:W-:Y:S01]  /*3c20*/  BAR.SYNC.DEFER_BLOCKING 0x0 ;  /* 0x0000000000007b1d */ /* 0x000fe20000010000 */
[----:B------:R-:W-:Y:S01]  /*3c30*/  MOV R2, R0 ;  /* 0x0000000000027202 */ /* 0x000fe20000000f00 */
[----:B------:R-:W-:-:S04]  /*3c40*/  IMAD.MOV.U32 R8, RZ, RZ, R4 ;  /* 0x000000ffff087224 */ /* 0x000fc800078e0004 */
[----:B------:R-:W-:Y:S03]  /*3c50*/  BSSY.RECONVERGENT B0, `(.L_x_108) ;  /* 0x000001e000007945 */ /* 0x000fe60003800200 */
.L_x_111:
        /* <DEDUP_REMOVED lines=24> */
.L_x_110:
[----:B------:R-:W-:Y:S05]  /*3de0*/  BSYNC.RECONVERGENT B1 ;  /* 0x0000000000017941 */ /* 0x000fea0003800200 */
.L_x_109:
[C---:B------:R-:W-:Y:S02]  /*3df0*/  IMAD.IADD R8, R5.reuse, 0x1, R8 ;  /* 0x0000000105087824 */ /* 0x040fe400078e0208 */
[----:B------:R-:W-:-:S03]  /*3e00*/  IMAD R2, R5, 0x4, R2 ;  /* 0x0000000405027824 */ /* 0x000fc600078e0202 */
[----:B------:R-:W-:-:S13]  /*3e10*/  ISETP.GE.U32.AND P0, PT, R8, 0x800, PT ;  /* 0x000008000800780c */ /* 0x000fda0003f06070 */
[----:B------:R-:W-:Y:S05]  /*3e20*/  @!P0 BRA `(.L_x_111) ;  /* 0xfffffffc008c8947 */ /* 0x000fea000383ffff */
[----:B------:R-:W-:Y:S05]  /*3e30*/  BSYNC.RECONVERGENT B0 ;  /* 0x0000000000007941 */ /* 0x000fea0003800200 */
.L_x_108:
[----:B------:R-:W-:Y:S01]  /*3e40*/  BAR.SYNC.DEFER_BLOCKING 0x0 ;  /* 0x0000000000007b1d */ /* 0x000fe20000010000 */
[----:B------:R-:W-:Y:S01]  /*3e50*/  MOV R2, R0 ;  /* 0x0000000000027202 */ /* 0x000fe20000000f00 */
[----:B------:R-:W-:-:S04]  /*3e60*/  IMAD.MOV.U32 R8, RZ, RZ, R4 ;  /* 0x000000ffff087224 */ /* 0x000fc800078e0004 */
[----:B------:R-:W-:Y:S03]  /*3e70*/  BSSY.RECONVERGENT B0, `(.L_x_112) ;  /* 0x000001e000007945 */ /* 0x000fe60003800200 */
.L_x_115:
        /* <DEDUP_REMOVED lines=24> */
.L_x_114:
[----:B------:R-:W-:Y:S05]  /*4000*/  BSYNC.RECONVERGENT B1 ;  /* 0x0000000000017941 */ /* 0x000fea0003800200 */
.L_x_113:
[C---:B------:R-:W-:Y:S02]  /*4010*/  IMAD.IADD R8, R5.reuse, 0x1, R8 ;  /* 0x0000000105087824 */ /* 0x040fe400078e0208 */
[----:B------:R-:W-:-:S03]  /*4020*/  IMAD R2, R5, 0x4, R2 ;  /* 0x0000000405027824 */ /* 0x000fc600078e0202 */
[----:B------:R-:W-:-:S13]  /*4030*/  ISETP.GE.U32.AND P0, PT, R8, 0x800, PT ;  /* 0x000008000800780c */ /* 0x000fda0003f06070 */
[----:B------:R-:W-:Y:S05]  /*4040*/  @!P0 BRA `(.L_x_115) ;  /* 0xfffffffc008c8947 */ /* 0x000fea000383ffff */
[----:B------:R-:W-:Y:S05]  /*4050*/  BSYNC.RECONVERGENT B0 ;  /* 0x0000000000007941 */ /* 0x000fea0003800200 */
.L_x_112:
[----:B------:R-:W-:Y:S01]  /*4060*/  BAR.SYNC.DEFER_BLOCKING 0x0 ;  /* 0x0000000000007b1d */ /* 0x000fe20000010000 */
[----:B------:R-:W-:Y:S01]  /*4070*/  MOV R2, R0 ;  /* 0x0000000000027202 */ /* 0x000fe20000000f00 */
[----:B------:R-:W-:-:S04]  /*4080*/  IMAD.MOV.U32 R8, RZ, RZ, R4 ;  /* 0x000000ffff087224 */ /* 0x000fc800078e0004 */
[----:B------:R-:W-:Y:S03]  /*4090*/  BSSY.RECONVERGENT B0, `(.L_x_116) ;  /* 0x000001e000007945 */ /* 0x000fe60003800200 */
.L_x_119:
        /* <DEDUP_REMOVED lines=24> */
.L_x_118:
[----:B------:R-:W-:Y:S05]  /*4220*/  BSYNC.RECONVERGENT B1 ;  /* 0x0000000000017941 */ /* 0x000fea0003800200 */
.L_x_117:
[C---:B------:R-:W-:Y:S02]  /*4230*/  IMAD.IADD R8, R5.reuse, 0x1, R8 ;  /* 0x0000000105087824 */ /* 0x040fe400078e0208 */
[----:B------:R-:W-:-:S03]  /*4240*/  IMAD R2, R5, 0x4, R2 ;  /* 0x0000000405027824 */ /* 0x000fc600078e0202 */
[----:B------:R-:W-:-:S13]  /*4250*/  ISETP.GE.U32.AND P0, PT, R8, 0x800, PT ;  /* 0x000008000800780c */ /* 0x000fda0003f06070 */
[----:B------:R-:W-:Y:S05]  /*4260*/  @!P0 BRA `(.L_x_119) ;  /* 0xfffffffc008c8947 */ /* 0x000fea000383ffff */
[----:B------:R-:W-:Y:S05]  /*4270*/  BSYNC.RECONVERGENT B0 ;  /* 0x0000000000007941 */ /* 0x000fea0003800200 */
.L_x_116:
[----:B------:R-:W-:Y:S01]  /*4280*/  BAR.SYNC.DEFER_BLOCKING 0x0 ;  /* 0x0000000000007b1d */ /* 0x000fe20000010000 */
[----:B------:R-:W-:Y:S01]  /*4290*/  MOV R2, R0 ;  /* 0x0000000000027202 */ /* 0x000fe20000000f00 */
[----:B------:R-:W-:-:S04]  /*42a0*/  IMAD.MOV.U32 R8, RZ, RZ, R4 ;  /* 0x000000ffff087224 */ /* 0x000fc800078e0004 */
[----:B------:R-:W-:Y:S03]  /*42b0*/  BSSY.RECONVERGENT B0, `(.L_x_120) ;  /* 0x000001e000007945 */ /* 0x000fe60003800200 */
.L_x_123:
        /* <DEDUP_REMOVED lines=24> */
.L_x_122:
[----:B------:R-:W-:Y:S05]  /*4440*/  BSYNC.RECONVERGENT B1 ;  /* 0x0000000000017941 */ /* 0x000fea0003800200 */
.L_x_121:
[C---:B------:R-:W-:Y:S02]  /*4450*/  IMAD.IADD R8, R5.reuse, 0x1, R8 ;  /* 0x0000000105087824 */ /* 0x040fe400078e0208 */
[----:B------:R-:W-:-:S03]  /*4460*/  IMAD R2, R5, 0x4, R2 ;  /* 0x0000000405027824 */ /* 0x000fc600078e0202 */
[----:B------:R-:W-:-:S13]  /*4470*/  ISETP.GE.U32.AND P0, PT, R8, 0x800, PT ;  /* 0x000008000800780c */ /* 0x000fda0003f06070 */
[----:B------:R-:W-:Y:S05]  /*4480*/  @!P0 BRA `(.L_x_123) ;  /* 0xfffffffc008c8947 */ /* 0x000fea000383ffff */
[----:B------:R-:W-:Y:S05]  /*4490*/  BSYNC.RECONVERGENT B0 ;  /* 0x0000000000007941 */ /* 0x000fea0003800200 */
.L_x_120:
[----:B------:R-:W-:Y:S01]  /*44a0*/  BAR.SYNC.DEFER_BLOCKING 0x0 ;  /* 0x0000000000007b1d */ /* 0x000fe20000010000 */
[----:B------:R-:W-:Y:S01]  /*44b0*/  MOV R2, R0 ;  /* 0x0000000000027202 */ /* 0x000fe20000000f00 */
[----:B------:R-:W-:-:S04]  /*44c0*/  IMAD.MOV.U32 R8, RZ, RZ, R4 ;  /* 0x000000ffff087224 */ /* 0x000fc800078e0004 */
[----:B------:R-:W-:Y:S03]  /*44d0*/  BSSY.RECONVERGENT B0, `(.L_x_124) ;  /* 0x000001e000007945 */ /* 0x000fe60003800200 */
.L_x_127:
        /* <DEDUP_REMOVED lines=24> */
.L_x_126:
[----:B------:R-:W-:Y:S05]  /*4660*/  BSYNC.RECONVERGENT B1 ;  /* 0x0000000000017941 */ /* 0x000fea0003800200 */
.L_x_125:
[C---:B------:R-:W-:Y:S02]  /*4670*/  IMAD.IADD R8, R5.reuse, 0x1, R8 ;  /* 0x0000000105087824 */ /* 0x040fe400078e0208 */
[----:B------:R-:W-:-:S03]  /*4680*/  IMAD R2, R5, 0x4, R2 ;  /* 0x0000000405027824 */ /* 0x000fc600078e0202 */
[----:B------:R-:W-:-:S13]  /*4690*/  ISETP.GE.U32.AND P0, PT, R8, 0x800, PT ;  /* 0x000008000800780c */ /* 0x000fda0003f06070 */
[----:B------:R-:W-:Y:S05]  /*46a0*/  @!P0 BRA `(.L_x_127) ;  /* 0xfffffffc008c8947 */ /* 0x000fea000383ffff */
[----:B------:R-:W-:Y:S05]  /*46b0*/  BSYNC.RECONVERGENT B0 ;  /* 0x0000000000007941 */ /* 0x000fea0003800200 */
.L_x_124:
[----:B------:R-:W-:Y:S01]  /*46c0*/  BAR.SYNC.DEFER_BLOCKING 0x0 ;  /* 0x0000000000007b1d */ /* 0x000fe20000010000 */
[----:B------:R-:W-:Y:S01]  /*46d0*/  MOV R2, R0 ;  /* 0x0000000000027202 */ /* 0x000fe20000000f00 */
[----:B------:R-:W-:-:S04]  /*46e0*/  IMAD.MOV.U32 R8, RZ, RZ, R4 ;  /* 0x000000ffff087224 */ /* 0x000fc800078e0004 */
[----:B------:R-:W-:Y:S03]  /*46f0*/  BSSY.RECONVERGENT B0, `(.L_x_128) ;  /* 0x000001e000007945 */ /* 0x000fe60003800200 */
.L_x_131:
        /* <DEDUP_REMOVED lines=24> */
.L_x_130:
[----:B------:R-:W-:Y:S05]  /*4880*/  BSYNC.RECONVERGENT B1 ;  /* 0x0000000000017941 */ /* 0x000fea0003800200 */
.L_x_129:
[C---:B------:R-:W-:Y:S02]  /*4890*/  IMAD.IADD R8, R5.reuse, 0x1, R8 ;  /* 0x0000000105087824 */ /* 0x040fe400078e0208 */
[----:B------:R-:W-:-:S03]  /*48a0*/  IMAD R2, R5, 0x4, R2 ;  /* 0x0000000405027824 */ /* 0x000fc600078e0202 */
[----:B------:R-:W-:-:S13]  /*48b0*/  ISETP.GE.U32.AND P0, PT, R8, 0x800, PT ;  /* 0x000008000800780c */ /* 0x000fda0003f06070 */
[----:B------:R-:W-:Y:S05]  /*48c0*/  @!P0 BRA `(.L_x_131) ;  /* 0xfffffffc008c8947 */ /* 0x000fea000383ffff */
[----:B------:R-:W-:Y:S05]  /*48d0*/  BSYNC.RECONVERGENT B0 ;  /* 0x0000000000007941 */ /* 0x000fea0003800200 */
.L_x_128:
[----:B------:R-:W-:Y:S01]  /*48e0*/  BAR.SYNC.DEFER_BLOCKING 0x0 ;  /* 0x0000000000007b1d */ /* 0x000fe20000010000 */
[----:B------:R-:W-:Y:S01]  /*48f0*/  MOV R2, R0 ;  /* 0x0000000000027202 */ /* 0x000fe20000000f00 */
[----:B------:R-:W-:-:S04]  /*4900*/  IMAD.MOV.U32 R8, RZ, RZ, R4 ;  /* 0x000000ffff087224 */ /* 0x000fc800078e0004 */
[----:B------:R-:W-:Y:S03]  /*4910*/  BSSY.RECONVERGENT B0, `(.L_x_132) ;  /* 0x000001e000007945 */ /* 0x000fe60003800200 */
.L_x_135:
        /* <DEDUP_REMOVED lines=24> */
.L_x_134:
[----:B------:R-:W-:Y:S05]  /*4aa0*/  BSYNC.RECONVERGENT B1 ;  /* 0x0000000000017941 */ /* 0x000fea0003800200 */
.L_x_133:
[C---:B------:R-:W-:Y:S02]  /*4ab0*/  IMAD.IADD R8, R5.reuse, 0x1, R8 ;  /* 0x0000000105087824 */ /* 0x040fe400078e0208 */
[----:B------:R-:W-:-:S03]  /*4ac0*/  IMAD R2, R5, 0x4, R2 ;  /* 0x0000000405027824 */ /* 0x000fc600078e0202 */
[----:B------:R-:W-:-:S13]  /*4ad0*/  ISETP.GE.U32.AND P0, PT, R8, 0x800, PT ;  /* 0x000008000800780c */ /* 0x000fda0003f06070 */
[----:B------:R-:W-:Y:S05]  /*4ae0*/  @!P0 BRA `(.L_x_135) ;  /* 0xfffffffc008c8947 */ /* 0x000fea000383ffff */
[----:B------:R-:W-:Y:S05]  /*4af0*/  BSYNC.RECONVERGENT B0 ;  /* 0x0000000000007941 */ /* 0x000fea0003800200 */
.L_x_132:
[----:B------:R-:W-:Y:S01]  /*4b00*/  BAR.SYNC.DEFER_BLOCKING 0x0 ;  /* 0x0000000000007b1d */ /* 0x000fe20000010000 */
[----:B------:R-:W-:Y:S01]  /*4b10*/  MOV R2, R0 ;  /* 0x0000000000027202 */ /* 0x000fe20000000f00 */
[----:B------:R-:W-:-:S04]  /*4b20*/  IMAD.MOV.U32 R8, RZ, RZ, R4 ;  /* 0x000000ffff087224 */ /* 0x000fc800078e0004 */
[----:B------:R-:W-:Y:S03]  /*4b30*/  BSSY.RECONVERGENT B0, `(.L_x_136) ;  /* 0x000001e000007945 */ /* 0x000fe60003800200 */
.L_x_139:
        /* <DEDUP_REMOVED lines=24> */
.L_x_138:
[----:B------:R-:W-:Y:S05]  /*4cc0*/  BSYNC.RECONVERGENT B1 ;  /* 0x0000000000017941 */ /* 0x000fea0003800200 */
.L_x_137:
[C---:B------:R-:W-:Y:S02]  /*4cd0*/  IMAD.IADD R8, R5.reuse, 0x1, R8 ;  /* 0x0000000105087824 */ /* 0x040fe400078e0208 */
[----:B------:R-:W-:-:S03]  /*4ce0*/  IMAD R2, R5, 0x4, R2 ;  /* 0x0000000405027824 */ /* 0x000fc600078e0202 */
[----:B------:R-:W-:-:S13]  /*4cf0*/  ISETP.GE.U32.AND P0, PT, R8, 0x800, PT ;  /* 0x000008000800780c */ /* 0x000fda0003f06070 */
[----:B------:R-:W-:Y:S05]  /*4d00*/  @!P0 BRA `(.L_x_139) ;  /* 0xfffffffc008c8947 */ /* 0x000fea000383ffff */
[----:B------:R-:W-:Y:S05]  /*4d10*/  BSYNC.RECONVERGENT B0 ;  /* 0x0000000000007941 */ /* 0x000fea0003800200 */
.L_x_136:
[----:B------:R-:W-:Y:S01]  /*4d20*/  BAR.SYNC.DEFER_BLOCKING 0x0 ;  /* 0x0000000000007b1d */ /* 0x000fe20000010000 */
[----:B------:R-:W-:Y:S01]  /*4d30*/  MOV R2, R0 ;  /* 0x0000000000027202 */ /* 0x000fe20000000f00 */
[----:B------:R-:W-:-:S04]  /*4d40*/  IMAD.MOV.U32 R8, RZ, RZ, R4 ;  /* 0x000000ffff087224 */ /* 0x000fc800078e0004 */
[----:B------:R-:W-:Y:S03]  /*4d50*/  BSSY.RECONVERGENT B0, `(.L_x_140) ;  /* 0x000001e000007945 */ /* 0x000fe60003800200 */
.L_x_143:
        /* <DEDUP_REMOVED lines=24> */
.L_x_142:
[----:B------:R-:W-:Y:S05]  /*4ee0*/  BSYNC.RECONVERGENT B1 ;  /* 0x0000000000017941 */ /* 0x000fea0003800200 */
.L_x_141:
[C---:B------:R-:W-:Y:S02]  /*4ef0*/  IMAD.IADD R8, R5.reuse, 0x1, R8 ;  /* 0x0000000105087824 */ /* 0x040fe400078e0208 */
[----:B------:R-:W-:-:S03]  /*4f00*/  IMAD R2, R5, 0x4, R2 ;  /* 0x0000000405027824 */ /* 0x000fc600078e0202 */
[----:B------:R-:W-:-:S13]  /*4f10*/  ISETP.GE.U32.AND P0, PT, R8, 0x800, PT ;  /* 0x000008000800780c */ /* 0x000fda0003f06070 */
[----:B------:R-:W-:Y:S05]  /*4f20*/  @!P0 BRA `(.L_x_143) ;  /* 0xfffffffc008c8947 */ /* 0x000fea000383ffff */
[----:B------:R-:W-:Y:S05]  /*4f30*/  BSYNC.RECONVERGENT B0 ;  /* 0x0000000000007941 */ /* 0x000fea0003800200 */
.L_x_140:
[----:B------:R-:W-:Y:S01]  /*4f40*/  BAR.SYNC.DEFER_BLOCKING 0x0 ;  /* 0x0000000000007b1d */ /* 0x000fe20000010000 */
[----:B------:R-:W-:Y:S01]  /*4f50*/  MOV R2, R0 ;  /* 0x0000000000027202 */ /* 0x000fe20000000f00 */
[----:B------:R-:W-:-:S04]  /*4f60*/  IMAD.MOV.U32 R8, RZ, RZ, R4 ;  /* 0x000000ffff087224 */ /* 0x000fc800078e0004 */
[----:B------:R-:W-:Y:S03]  /*4f70*/  BSSY.RECONVERGENT B0, `(.L_x_144) ;  /* 0x000001e000007945 */ /* 0x000fe60003800200 */
.L_x_147:
        /* <DEDUP_REMOVED lines=24> */
.L_x_146:
[----:B------:R-:W-:Y:S05]  /*5100*/  BSYNC.RECONVERGENT B1 ;  /* 0x0000000000017941 */ /* 0x000fea0003800200 */
.L_x_145:
[C---:B------:R-:W-:Y:S02]  /*5110*/  IMAD.IADD R8, R5.reuse, 0x1, R8 ;  /* 0x0000000105087824 */ /* 0x040fe400078e0208 */
[----:B------:R-:W-:-:S03]  /*5120*/  IMAD R2, R5, 0x4, R2 ;  /* 0x0000000405027824 */ /* 0x000fc600078e0202 */
[----:B------:R-:W-:-:S13]  /*5130*/  ISETP.GE.U32.AND P0, PT, R8, 0x800, PT ;  /* 0x000008000800780c */ /* 0x000fda0003f06070 */
[----:B------:R-:W-:Y:S05]  /*5140*/  @!P0 BRA `(.L_x_147) ;  /* 0xfffffffc008c8947 */ /* 0x000fea000383ffff */
[----:B------:R-:W-:Y:S05]  /*5150*/  BSYNC.RECONVERGENT B0 ;  /* 0x0000000000007941 */ /* 0x000fea0003800200 */
.L_x_144:
[----:B------:R-:W-:Y:S01]  /*5160*/  BAR.SYNC.DEFER_BLOCKING 0x0 ;  /* 0x0000000000007b1d */ /* 0x000fe20000010000 */
[----:B------:R-:W-:Y:S01]  /*5170*/  MOV R2, R0 ;  /* 0x0000000000027202 */ /* 0x000fe20000000f00 */
[----:B------:R-:W-:-:S04]  /*5180*/  IMAD.MOV.U32 R8, RZ, RZ, R4 ;  /* 0x000000ffff087224 */ /* 0x000fc800078e0004 */
[----:B------:R-:W-:Y:S03]  /*5190*/  BSSY.RECONVERGENT B0, `(.L_x_148) ;  /* 0x000001e000007945 */ /* 0x000fe60003800200 */
.L_x_151:
        /* <DEDUP_REMOVED lines=24> */
.L_x_150:
[----:B------:R-:W-:Y:S05]  /*5320*/  BSYNC.RECONVERGENT B1 ;  /* 0x0000000000017941 */ /* 0x000fea0003800200 */
.L_x_149:
[C---:B------:R-:W-:Y:S02]  /*5330*/  IMAD.IADD R8, R5.reuse, 0x1, R8 ;  /* 0x0000000105087824 */ /* 0x040fe400078e0208 */
[----:B------:R-:W-:-:S03]  /*5340*/  IMAD R2, R5, 0x4, R2 ;  /* 0x0000000405027824 */ /* 0x000fc600078e0202 */
[----:B------:R-:W-:-:S13]  /*5350*/  ISETP.GE.U32.AND P0, PT, R8, 0x800, PT ;  /* 0x000008000800780c */ /* 0x000fda0003f06070 */
[----:B------:R-:W-:Y:S05]  /*5360*/  @!P0 BRA `(.L_x_151) ;  /* 0xfffffffc008c8947 */ /* 0x000fea000383ffff */
[----:B------:R-:W-:Y:S05]  /*5370*/  BSYNC.RECONVERGENT B0 ;  /* 0x0000000000007941 */ /* 0x000fea0003800200 */
.L_x_148:
[----:B------:R-:W-:Y:S01]  /*5380*/  BAR.SYNC.DEFER_BLOCKING 0x0 ;  /* 0x0000000000007b1d */ /* 0x000fe20000010000 */
[----:B------:R-:W-:Y:S01]  /*5390*/  MOV R2, R0 ;  /* 0x0000000000027202 */ /* 0x000fe20000000f00 */
[----:B------:R-:W-:-:S04]  /*53a0*/  IMAD.MOV.U32 R8, RZ, RZ, R4 ;  /* 0x000000ffff087224 */ /* 0x000fc800078e0004 */
[----:B------:R-:W-:Y:S03]  /*53b0*/  BSSY.RECONVERGENT B0, `(.L_x_152) ;  /* 0x000001e000007945 */ /* 0x000fe60003800200 */
.L_x_155:
        /* <DEDUP_REMOVED lines=24> */
.L_x_154:
[----:B------:R-:W-:Y:S05]  /*5540*/  BSYNC.RECONVERGENT B1 ;  /* 0x0000000000017941 */ /* 0x000fea0003800200 */
.L_x_153:
[C---:B------:R-:W-:Y:S02]  /*5550*/  IMAD.IADD R8, R5.reuse, 0x1, R8 ;  /* 0x0000000105087824 */ /* 0x040fe400078e0208 */
[----:B------:R-:W-:-:S03]  /*5560*/  IMAD R2, R5, 0x4, R2 ;  /* 0x0000000405027824 */ /* 0x000fc600078e0202 */
[----:B------:R-:W-:-:S13]  /*5570*/  ISETP.GE.U32.AND P0, PT, R8, 0x800, PT ;  /* 0x000008000800780c */ /* 0x000fda0003f06070 */
[----:B------:R-:W-:Y:S05]  /*5580*/  @!P0 BRA `(.L_x_155) ;  /* 0xfffffffc008c8947 */ /* 0x000fea000383ffff */
[----:B------:R-:W-:Y:S05]  /*5590*/  BSYNC.RECONVERGENT B0 ;  /* 0x0000000000007941 */ /* 0x000fea0003800200 */
.L_x_152:
[----:B------:R-:W-:Y:S01]  /*55a0*/  BAR.SYNC.DEFER_BLOCKING 0x0 ;  /* 0x0000000000007b1d */ /* 0x000fe20000010000 */
[----:B------:R-:W-:Y:S01]  /*55b0*/  MOV R2, R0 ;  /* 0x0000000000027202 */ /* 0x000fe20000000f00 */
[----:B------:R-:W-:-:S04]  /*55c0*/  IMAD.MOV.U32 R8, RZ, RZ, R4 ;  /* 0x000000ffff087224 */ /* 0x000fc800078e0004 */
[----:B------:R-:W-:Y:S03]  /*55d0*/  BSSY.RECONVERGENT B0, `(.L_x_156) ;  /* 0x000001e000007945 */ /* 0x000fe60003800200 */
.L_x_159:
        /* <DEDUP_REMOVED lines=24> */
.L_x_158:
[----:B------:R-:W-:Y:S05]  /*5760*/  BSYNC.RECONVERGENT B1 ;  /* 0x0000000000017941 */ /* 0x000fea0003800200 */
.L_x_157:
[C---:B------:R-:W-:Y:S02]  /*5770*/  IMAD.IADD R8, R5.reuse, 0x1, R8 ;  /* 0x0000000105087824 */ /* 0x040fe400078e0208 */
[----:B------:R-:W-:-:S03]  /*5780*/  IMAD R2, R5, 0x4, R2 ;  /* 0x0000000405027824 */ /* 0x000fc600078e0202 */
[----:B------:R-:W-:-:S13]  /*5790*/  ISETP.GE.U32.AND P0, PT, R8, 0x800, PT ;  /* 0x000008000800780c */ /* 0x000fda0003f06070 */
[----:B------:R-:W-:Y:S05]  /*57a0*/  @!P0 BRA `(.L_x_159) ;  /* 0xfffffffc008c8947 */ /* 0x000fea000383ffff */
[----:B------:R-:W-:Y:S05]  /*57b0*/  BSYNC.RECONVERGENT B0 ;  /* 0x0000000000007941 */ /* 0x000fea0003800200 */
.L_x_156:
[----:B------:R-:W-:Y:S01]  /*57c0*/  BAR.SYNC.DEFER_BLOCKING 0x0 ;  /* 0x0000000000007b1d */ /* 0x000fe20000010000 */
[----:B------:R-:W-:Y:S01]  /*57d0*/  MOV R2, R0 ;  /* 0x0000000000027202 */ /* 0x000fe20000000f00 */
[----:B------:R-:W-:-:S04]  /*57e0*/  IMAD.MOV.U32 R8, RZ, RZ, R4 ;  /* 0x000000ffff087224 */ /* 0x000fc800078e0004 */
[----:B------:R-:W-:Y:S03]  /*57f0*/  BSSY.RECONVERGENT B0, `(.L_x_160) ;  /* 0x000001e000007945 */ /* 0x000fe60003800200 */
.L_x_163:
        /* <DEDUP_REMOVED lines=24> */
.L_x_162:
[----:B------:R-:W-:Y:S05]  /*5980*/  BSYNC.RECONVERGENT B1 ;  /* 0x0000000000017941 */ /* 0x000fea0003800200 */
.L_x_161:
[C---:B------:R-:W-:Y:S02]  /*5990*/  IMAD.IADD R8, R5.reuse, 0x1, R8 ;  /* 0x0000000105087824 */ /* 0x040fe400078e0208 */
[----:B------:R-:W-:-:S03]  /*59a0*/  IMAD R2, R5, 0x4, R2 ;  /* 0x0000000405027824 */ /* 0x000fc600078e0202 */
[----:B------:R-:W-:-:S13]  /*59b0*/  ISETP.GE.U32.AND P0, PT, R8, 0x800, PT ;  /* 0x000008000800780c */ /* 0x000fda0003f06070 */
[----:B------:R-:W-:Y:S05]  /*59c0*/  @!P0 BRA `(.L_x_163) ;  /* 0xfffffffc008c8947 */ /* 0x000fea000383ffff */
[----:B------:R-:W-:Y:S05]  /*59d0*/  BSYNC.RECONVERGENT B0 ;  /* 0x0000000000007941 */ /* 0x000fea0003800200 */
.L_x_160:
[----:B------:R-:W-:Y:S01]  /*59e0*/  BAR.SYNC.DEFER_BLOCKING 0x0 ;  /* 0x0000000000007b1d */ /* 0x000fe20000010000 */
[----:B------:R-:W-:Y:S01]  /*59f0*/  MOV R2, R0 ;  /* 0x0000000000027202 */ /* 0x000fe20000000f00 */
[----:B------:R-:W-:-:S04]  /*5a00*/  IMAD.MOV.U32 R8, RZ, RZ, R4 ;  /* 0x000000ffff087224 */ /* 0x000fc800078e0004 */
[----:B------:R-:W-:Y:S03]  /*5a10*/  BSSY.RECONVERGENT B0, `(.L_x_164) ;  /* 0x000001e000007945 */ /* 0x000fe60003800200 */
.L_x_167:
        /* <DEDUP_REMOVED lines=24> */
.L_x_166:
[----:B------:R-:W-:Y:S05]  /*5ba0*/  BSYNC.RECONVERGENT B1 ;  /* 0x0000000000017941 */ /* 0x000fea0003800200 */
.L_x_165:
[C---:B------:R-:W-:Y:S02]  /*5bb0*/  IMAD.IADD R8, R5.reuse, 0x1, R8 ;  /* 0x0000000105087824 */ /* 0x040fe400078e0208 */
[----:B------:R-:W-:-:S03]  /*5bc0*/  IMAD R2, R5, 0x4, R2 ;  /* 0x0000000405027824 */ /* 0x000fc600078e0202 */
[----:B------:R-:W-:-:S13]  /*5bd0*/  ISETP.GE.U32.AND P0, PT, R8, 0x800, PT ;  /* 0x000008000800780c */ /* 0x000fda0003f06070 */
[----:B------:R-:W-:Y:S05]  /*5be0*/  @!P0 BRA `(.L_x_167) ;  /* 0xfffffffc008c8947 */ /* 0x000fea000383ffff */
[----:B------:R-:W-:Y:S05]  /*5bf0*/  BSYNC.RECONVERGENT B0 ;  /* 0x0000000000007941 */ /* 0x000fea0003800200 */
.L_x_164:
[----:B------:R-:W-:Y:S01]  /*5c00*/  BAR.SYNC.DEFER_BLOCKING 0x0 ;  /* 0x0000000000007b1d */ /* 0x000fe20000010000 */
[----:B------:R-:W-:Y:S01]  /*5c10*/  MOV R2, R0 ;  /* 0x0000000000027202 */ /* 0x000fe20000000f00 */
[----:B------:R-:W-:-:S04]  /*5c20*/  IMAD.MOV.U32 R8, RZ, RZ, R4 ;  /* 0x000000ffff087224 */ /* 0x000fc800078e0004 */
[----:B------:R-:W-:Y:S03]  /*5c30*/  BSSY.RECONVERGENT B0, `(.L_x_168) ;  /* 0x000001e000007945 */ /* 0x000fe60003800200 */
.L_x_171:
        /* <DEDUP_REMOVED lines=24> */
.L_x_170:
[----:B------:R-:W-:Y:S05]  /*5dc0*/  BSYNC.RECONVERGENT B1 ;  /* 0x0000000000017941 */ /* 0x000fea0003800200 */
.L_x_169:
[C---:B------:R-:W-:Y:S02]  /*5dd0*/  IMAD.IADD R8, R5.reuse, 0x1, R8 ;  /* 0x0000000105087824 */ /* 0x040fe400078e0208 */
[----:B------:R-:W-:-:S03]  /*5de0*/  IMAD R2, R5, 0x4, R2 ;  /* 0x0000000405027824 */ /* 0x000fc600078e0202 */
[----:B------:R-:W-:-:S13]  /*5df0*/  ISETP.GE.U32.AND P0, PT, R8, 0x800, PT ;  /* 0x000008000800780c */ /* 0x000fda0003f06070 */
[----:B------:R-:W-:Y:S05]  /*5e00*/  @!P0 BRA `(.L_x_171) ;  /* 0xfffffffc008c8947 */ /* 0x000fea000383ffff */
[----:B------:R-:W-:Y:S05]  /*5e10*/  BSYNC.RECONVERGENT B0 ;  /* 0x0000000000007941 */ /* 0x000fea0003800200 */
.L_x_168:
[----:B------:R-:W-:Y:S01]  /*5e20*/  BAR.SYNC.DEFER_BLOCKING 0x0 ;  /* 0x0000000000007b1d */ /* 0x000fe20000010000 */
[----:B------:R-:W-:Y:S01]  /*5e30*/  MOV R2, R0 ;  /* 0x0000000000027202 */ /* 0x000fe20000000f00 */
[----:B------:R-:W-:-:S04]  /*5e40*/  IMAD.MOV.U32 R8, RZ, RZ, R4 ;  /* 0x000000ffff087224 */ /* 0x000fc800078e0004 */
[----:B------:R-:W-:Y:S03]  /*5e50*/  BSSY.RECONVERGENT B0, `(.L_x_172) ;  /* 0x000001e000007945 */ /* 0x000fe60003800200 */
.L_x_175:
        /* <DEDUP_REMOVED lines=24> */
.L_x_174:
[----:B------:R-:W-:Y:S05]  /*5fe0*/  BSYNC.RECONVERGENT B1 ;  /* 0x0000000000017941 */ /* 0x000fea0003800200 */
.L_x_173:
[C---:B------:R-:W-:Y:S02]  /*5ff0*/  IMAD.IADD R8, R5.reuse, 0x1, R8 ;  /* 0x0000000105087824 */ /* 0x040fe400078e0208 */
[----:B------:R-:W-:-:S03]  /*6000*/  IMAD R2, R5, 0x4, R2 ;  /* 0x0000000405027824 */ /* 0x000fc600078e0202 */
[----:B------:R-:W-:-:S13]  /*6010*/  ISETP.GE.U32.AND P0, PT, R8, 0x800, PT ;  /* 0x000008000800780c */ /* 0x000fda0003f06070 */
[----:B------:R-:W-:Y:S05]  /*6020*/  @!P0 BRA `(.L_x_175) ;  /* 0xfffffffc008c8947 */ /* 0x000fea000383ffff */
[----:B------:R-:W-:Y:S05]  /*6030*/  BSYNC.RECONVERGENT B0 ;  /* 0x0000000000007941 */ /* 0x000fea0003800200 */
.L_x_172:
[----:B------:R-:W-:Y:S01]  /*6040*/  BAR.SYNC.DEFER_BLOCKING 0x0 ;  /* 0x0000000000007b1d */ /* 0x000fe20000010000 */
[----:B------:R-:W-:Y:S01]  /*6050*/  MOV R2, R0 ;  /* 0x0000000000027202 */ /* 0x000fe20000000f00 */
[----:B------:R-:W-:-:S04]  /*6060*/  IMAD.MOV.U32 R8, RZ, RZ, R4 ;  /* 0x000000ffff087224 */ /* 0x000fc800078e0004 */
[----:B------:R-:W-:Y:S03]  /*6070*/  BSSY.RECONVERGENT B0, `(.L_x_176) ;  /* 0x000001e000007945 */ /* 0x000fe60003800200 */
.L_x_179:
        /* <DEDUP_REMOVED lines=24> */
.L_x_178:
[----:B------:R-:W-:Y:S05]  /*6200*/  BSYNC.RECONVERGENT B1 ;  /* 0x0000000000017941 */ /* 0x000fea0003800200 */
.L_x_177:
[C---:B------:R-:W-:Y:S02]  /*6210*/  IMAD.IADD R8, R5.reuse, 0x1, R8 ;  /* 0x0000000105087824 */ /* 0x040fe400078e0208 */
[----:B------:R-:W-:-:S03]  /*6220*/  IMAD R2, R5, 0x4, R2 ;  /* 0x0000000405027824 */ /* 0x000fc600078e0202 */
[----:B------:R-:W-:-:S13]  /*6230*/  ISETP.GE.U32.AND P0, PT, R8, 0x800, PT ;  /* 0x000008000800780c */ /* 0x000fda0003f06070 */
[----:B------:R-:W-:Y:S05]  /*6240*/  @!P0 BRA `(.L_x_179) ;  /* 0xfffffffc008c8947 */ /* 0x000fea000383ffff */
[----:B------:R-:W-:Y:S05]  /*6250*/  BSYNC.RECONVERGENT B0 ;  /* 0x0000000000007941 */ /* 0x000fea0003800200 */
.L_x_176:
[----:B------:R-:W-:Y:S01]  /*6260*/  BAR.SYNC.DEFER_BLOCKING 0x0 ;  /* 0x0000000000007b1d */ /* 0x000fe20000010000 */
[----:B------:R-:W-:Y:S01]  /*6270*/  MOV R2, R0 ;  /* 0x0000000000027202 */ /* 0x000fe20000000f00 */
[----:B------:R-:W-:-:S04]  /*6280*/  IMAD.MOV.U32 R8, RZ, RZ, R4 ;  /* 0x000000ffff087224 */ /* 0x000fc800078e0004 */
[----:B------:R-:W-:Y:S03]  /*6290*/  BSSY.RECONVERGENT B0, `(.L_x_180) ;  /* 0x000001e000007945 */ /* 0x000fe60003800200 */
.L_x_183:
        /* <DEDUP_REMOVED lines=24> */
.L_x_182:
[----:B------:R-:W-:Y:S05]  /*6420*/  BSYNC.RECONVERGENT B1 ;  /* 0x0000000000017941 */ /* 0x000fea0003800200 */
.L_x_181:
[C---:B------:R-:W-:Y:S02]  /*6430*/  IMAD.IADD R8, R5.reuse, 0x1, R8 ;  /* 0x0000000105087824 */ /* 0x040fe400078e0208 */
[----:B------:R-:W-:-:S03]  /*6440*/  IMAD R2, R5, 0x4, R2 ;  /* 0x0000000405027824 */ /* 0x000fc600078e0202 */
[----:B------:R-:W-:-:S13]  /*6450*/  ISETP.GE.U32.AND P0, PT, R8, 0x800, PT ;  /* 0x000008000800780c */ /* 0x000fda0003f06070 */
[----:B------:R-:W-:Y:S05]  /*6460*/  @!P0 BRA `(.L_x_183) ;  /* 0xfffffffc008c8947 */ /* 0x000fea000383ffff */
[----:B------:R-:W-:Y:S05]  /*6470*/  BSYNC.RECONVERGENT B0 ;  /* 0x0000000000007941 */ /* 0x000fea0003800200 */
.L_x_180:
[----:B------:R-:W-:Y:S01]  /*6480*/  BAR.SYNC.DEFER_BLOCKING 0x0 ;  /* 0x0000000000007b1d */ /* 0x000fe20000010000 */
[----:B------:R-:W-:Y:S01]  /*6490*/  MOV R2, R0 ;  /* 0x0000000000027202 */ /* 0x000fe20000000f00 */
[----:B------:R-:W-:-:S04]  /*64a0*/  IMAD.MOV.U32 R8, RZ, RZ, R4 ;  /* 0x000000ffff087224 */ /* 0x000fc800078e0004 */
[----:B------:R-:W-:Y:S03]  /*64b0*/  BSSY.RECONVERGENT B0, `(.L_x_184) ;  /* 0x000001e000007945 */ /* 0x000fe60003800200 */
.L_x_187:
        /* <DEDUP_REMOVED lines=24> */
.L_x_186:
[----:B------:R-:W-:Y:S05]  /*6640*/  BSYNC.RECONVERGENT B1 ;  /* 0x0000000000017941 */ /* 0x000fea0003800200 */
.L_x_185:
[C---:B------:R-:W-:Y:S02]  /*6650*/  IMAD.IADD R8, R5.reuse, 0x1, R8 ;  /* 0x0000000105087824 */ /* 0x040fe400078e0208 */
[----:B------:R-:W-:-:S03]  /*6660*/  IMAD R2, R5, 0x4, R2 ;  /* 0x0000000405027824 */ /* 0x000fc600078e0202 */
[----:B------:R-:W-:-:S13]  /*6670*/  ISETP.GE.U32.AND P0, PT, R8, 0x800, PT ;  /* 0x000008000800780c */ /* 0x000fda0003f06070 */
[----:B------:R-:W-:Y:S05]  /*6680*/  @!P0 BRA `(.L_x_187) ;  /* 0xfffffffc008c8947 */ /* 0x000fea000383ffff */
[----:B------:R-:W-:Y:S05]  /*6690*/  BSYNC.RECONVERGENT B0 ;  /* 0x0000000000007941 */ /* 0x000fea0003800200 */
.L_x_184:
[----:B------:R-:W-:Y:S01]  /*66a0*/  BAR.SYNC.DEFER_BLOCKING 0x0 ;  /* 0x0000000000007b1d */ /* 0x000fe20000010000 */
[----:B------:R-:W-:Y:S01]  /*66b0*/  MOV R2, R0 ;  /* 0x0000000000027202 */ /* 0x000fe20000000f00 */
[----:B------:R-:W-:-:S04]  /*66c0*/  IMAD.MOV.U32 R8, RZ, RZ, R4 ;  /* 0x000000ffff087224 */ /* 0x000fc800078e0004 */
[----:B------:R-:W-:Y:S03]  /*66d0*/  BSSY.RECONVERGENT B0, `(.L_x_188) ;  /* 0x000001e000007945 */ /* 0x000fe60003800200 */
.L_x_191:
        /* <DEDUP_REMOVED lines=24> */
.L_x_190:
[----:B------:R-:W-:Y:S05]  /*6860*/  BSYNC.RECONVERGENT B1 ;  /* 0x0000000000017941 */ /* 0x000fea0003800200 */
.L_x_189:
[C---:B------:R-:W-:Y:S02]  /*6870*/  IMAD.IADD R8, R5.reuse, 0x1, R8 ;  /* 0x0000000105087824 */ /* 0x040fe400078e0208 */
[----:B------:R-:W-:-:S03]  /*6880*/  IMAD R2, R5, 0x4, R2 ;  /* 0x0000000405027824 */ /* 0x000fc600078e0202 */
[----:B------:R-:W-:-:S13]  /*6890*/  ISETP.GE.U32.AND P0, PT, R8, 0x800, PT ;  /* 0x000008000800780c */ /* 0x000fda0003f06070 */
[----:B------:R-:W-:Y:S05]  /*68a0*/  @!P0 BRA `(.L_x_191) ;  /* 0xfffffffc008c8947 */ /* 0x000fea000383ffff */
[----:B------:R-:W-:Y:S05]  /*68b0*/  BSYNC.RECONVERGENT B0 ;  /* 0x0000000000007941 */ /* 0x000fea0003800200 */
.L_x_188:
[----:B------:R-:W-:Y:S01]  /*68c0*/  BAR.SYNC.DEFER_BLOCKING 0x0 ;  /* 0x0000000000007b1d */ /* 0x000fe20000010000 */
[----:B------:R-:W-:Y:S01]  /*68d0*/  MOV R2, R0 ;  /* 0x0000000000027202 */ /* 0x000fe20000000f00 */
[----:B------:R-:W-:-:S04]  /*68e0*/  IMAD.MOV.U32 R8, RZ, RZ, R4 ;  /* 0x000000ffff087224 */ /* 0x000fc800078e0004 */
[----:B------:R-:W-:Y:S03]  /*68f0*/  BSSY.RECONVERGENT B0, `(.L_x_192) ;  /* 0x000001e000007945 */ /* 0x000fe60003800200 */
.L_x_195:
        /* <DEDUP_REMOVED lines=24> */
.L_x_194:
[----:B------:R-:W-:Y:S05]  /*6a80*/  BSYNC.RECONVERGENT B1 ;  /* 0x0000000000017941 */ /* 0x000fea0003800200 */
.L_x_193:
[C---:B------:R-:W-:Y:S02]  /*6a90*/  IMAD.IADD R8, R5.reuse, 0x1, R8 ;  /* 0x0000000105087824 */ /* 0x040fe400078e0208 */
[----:B------:R-:W-:-:S03]  /*6aa0*/  IMAD R2, R5, 0x4, R2 ;  /* 0x0000000405027824 */ /* 0x000fc600078e0202 */
[----:B------:R-:W-:-:S13]  /*6ab0*/  ISETP.GE.U32.AND P0, PT, R8, 0x800, PT ;  /* 0x000008000800780c */ /* 0x000fda0003f06070 */
[----:B------:R-:W-:Y:S05]  /*6ac0*/  @!P0 BRA `(.L_x_195) ;  /* 0xfffffffc008c8947 */ /* 0x000fea000383ffff */
[----:B------:R-:W-:Y:S05]  /*6ad0*/  BSYNC.RECONVERGENT B0 ;  /* 0x0000000000007941 */ /* 0x000fea0003800200 */
.L_x_192:
[----:B------:R-:W-:Y:S01]  /*6ae0*/  BAR.SYNC.DEFER_BLOCKING 0x0 ;  /* 0x0000000000007b1d */ /* 0x000fe20000010000 */
[----:B------:R-:W-:Y:S01]  /*6af0*/  MOV R2, R0 ;  /* 0x0000000000027202 */ /* 0x000fe20000000f00 */
[----:B------:R-:W-:-:S04]  /*6b00*/  IMAD.MOV.U32 R8, RZ, RZ, R4 ;  /* 0x000000ffff087224 */ /* 0x000fc800078e0004 */
[----:B------:R-:W-:Y:S03]  /*6b10*/  BSSY.RECONVERGENT B0, `(.L_x_196) ;  /* 0x000001e000007945 */ /* 0x000fe60003800200 */
.L_x_199:
        /* <DEDUP_REMOVED lines=24> */
.L_x_198:
[----:B------:R-:W-:Y:S05]  /*6ca0*/  BSYNC.RECONVERGENT B1 ;  /* 0x0000000000017941 */ /* 0x000fea0003800200 */
.L_x_197:
[C---:B------:R-:W-:Y:S02]  /*6cb0*/  IMAD.IADD R8, R5.reuse, 0x1, R8 ;  /* 0x0000000105087824 */ /* 0x040fe400078e0208 */
[----:B------:R-:W-:-:S03]  /*6cc0*/  IMAD R2, R5, 0x4, R2 ;  /* 0x0000000405027824 */ /* 0x000fc600078e0202 */
[----:B------:R-:W-:-:S13]  /*6cd0*/  ISETP.GE.U32.AND P0, PT, R8, 0x800, PT ;  /* 0x000008000800780c */ /* 0x000fda0003f06070 */
[----:B------:R-:W-:Y:S05]  /*6ce0*/  @!P0 BRA `(.L_x_199) ;  /* 0xfffffffc008c8947 */ /* 0x000fea000383ffff */
[----:B------:R-:W-:Y:S05]  /*6cf0*/  BSYNC.RECONVERGENT B0 ;  /* 0x0000000000007941 */ /* 0x000fea0003800200 */
.L_x_196:
[----:B------:R-:W-:Y:S01]  /*6d00*/  BAR.SYNC.DEFER_BLOCKING 0x0 ;  /* 0x0000000000007b1d */ /* 0x000fe20000010000 */
[----:B------:R-:W-:Y:S01]  /*6d10*/  MOV R2, R0 ;  /* 0x0000000000027202 */ /* 0x000fe20000000f00 */
[----:B------:R-:W-:-:S04]  /*6d20*/  IMAD.MOV.U32 R8, RZ, RZ, R4 ;  /* 0x000000ffff087224 */ /* 0x000fc800078e0004 */
[----:B------:R-:W-:Y:S03]  /*6d30*/  BSSY.RECONVERGENT B0, `(.L_x_200) ;  /* 0x000001e000007945 */ /* 0x000fe60003800200 */
.L_x_203:
        /* <DEDUP_REMOVED lines=24> */
.L_x_202:
[----:B------:R-:W-:Y:S05]  /*6ec0*/  BSYNC.RECONVERGENT B1 ;  /* 0x0000000000017941 */ /* 0x000fea0003800200 */
.L_x_201:
[C---:B------:R-:W-:Y:S02]  /*6ed0*/  IMAD.IADD R8, R5.reuse, 0x1, R8 ;  /* 0x0000000105087824 */ /* 0x040fe400078e0208 */
[----:B------:R-:W-:-:S03]  /*6ee0*/  IMAD R2, R5, 0x4, R2 ;  /* 0x0000000405027824 */ /* 0x000fc600078e0202 */
[----:B------:R-:W-:-:S13]  /*6ef0*/  ISETP.GE.U32.AND P0, PT, R8, 0x800, PT ;  /* 0x000008000800780c */ /* 0x000fda0003f06070 */
[----:B------:R-:W-:Y:S05]  /*6f00*/  @!P0 BRA `(.L_x_203) ;  /* 0xfffffffc008c8947 */ /* 0x000fea000383ffff */
[----:B------:R-:W-:Y:S05]  /*6f10*/  BSYNC.RECONVERGENT B0 ;  /* 0x0000000000007941 */ /* 0x000fea0003800200 */
.L_x_200:
[----:B------:R-:W-:Y:S01]  /*6f20*/  BAR.SYNC.DEFER_BLOCKING 0x0 ;  /* 0x0000000000007b1d */ /* 0x000fe20000010000 */
[----:B------:R-:W-:Y:S01]  /*6f30*/  MOV R2, R0 ;  /* 0x0000000000027202 */ /* 0x000fe20000000f00 */
[----:B------:R-:W-:-:S04]  /*6f40*/  IMAD.MOV.U32 R8, RZ, RZ, R4 ;  /* 0x000000ffff087224 */ /* 0x000fc800078e0004 */
[----:B------:R-:W-:Y:S03]  /*6f50*/  BSSY.RECONVERGENT B0, `(.L_x_204) ;  /* 0x000001e000007945 */ /* 0x000fe60003800200 */
.L_x_207:
        /* <DEDUP_REMOVED lines=24> */
.L_x_206:
[----:B------:R-:W-:Y:S05]  /*70e0*/  BSYNC.RECONVERGENT B1 ;  /* 0x0000000000017941 */ /* 0x000fea0003800200 */
.L_x_205:
[C---:B------:R-:W-:Y:S02]  /*70f0*/  IMAD.IADD R8, R5.reuse, 0x1, R8 ;  /* 0x0000000105087824 */ /* 0x040fe400078e0208 */
[----:B------:R-:W-:-:S03]  /*7100*/  IMAD R2, R5, 0x4, R2 ;  /* 0x0000000405027824 */ /* 0x000fc600078e0202 */
[----:B------:R-:W-:-:S13]  /*7110*/  ISETP.GE.U32.AND P0, PT, R8, 0x800, PT ;  /* 0x000008000800780c */ /* 0x000fda0003f06070 */
[----:B------:R-:W-:Y:S05]  /*7120*/  @!P0 BRA `(.L_x_207) ;  /* 0xfffffffc008c8947 */ /* 0x000fea000383ffff */
[----:B------:R-:W-:Y:S05]  /*7130*/  BSYNC.RECONVERGENT B0 ;  /* 0x0000000000007941 */ /* 0x000fea0003800200 */
.L_x_204:
[----:B------:R-:W-:Y:S01]  /*7140*/  BAR.SYNC.DEFER_BLOCKING 0x0 ;  /* 0x0000000000007b1d */ /* 0x000fe20000010000 */
[----:B------:R-:W-:Y:S01]  /*7150*/  MOV R2, R0 ;  /* 0x0000000000027202 */ /* 0x000fe20000000f00 */
[----:B------:R-:W-:-:S04]  /*7160*/  IMAD.MOV.U32 R8, RZ, RZ, R4 ;  /* 0x000000ffff087224 */ /* 0x000fc800078e0004 */
[----:B------:R-:W-:Y:S03]  /*7170*/  BSSY.RECONVERGENT B0, `(.L_x_208) ;  /* 0x000001e000007945 */ /* 0x000fe60003800200 */
.L_x_211:
        /* <DEDUP_REMOVED lines=24> */
.L_x_210:
[----:B------:R-:W-:Y:S05]  /*7300*/  BSYNC.RECONVERGENT B1 ;  /* 0x0000000000017941 */ /* 0x000fea0003800200 */
.L_x_209:
[C---:B------:R-:W-:Y:S02]  /*7310*/  IMAD.IADD R8, R5.reuse, 0x1, R8 ;  /* 0x0000000105087824 */ /* 0x040fe400078e0208 */
[----:B------:R-:W-:-:S03]  /*7320*/  IMAD R2, R5, 0x4, R2 ;  /* 0x0000000405027824 */ /* 0x000fc600078e0202 */
[----:B------:R-:W-:-:S13]  /*7330*/  ISETP.GE.U32.AND P0, PT, R8, 0x800, PT ;  /* 0x000008000800780c */ /* 0x000fda0003f06070 */
[----:B------:R-:W-:Y:S05]  /*7340*/  @!P0 BRA `(.L_x_211) ;  /* 0xfffffffc008c8947 */ /* 0x000fea000383ffff */
[----:B------:R-:W-:Y:S05]  /*7350*/  BSYNC.RECONVERGENT B0 ;  /* 0x0000000000007941 */ /* 0x000fea0003800200 */
.L_x_208:
[----:B------:R-:W-:Y:S01]  /*7360*/  BAR.SYNC.DEFER_BLOCKING 0x0 ;  /* 0x0000000000007b1d */ /* 0x000fe20000010000 */
[----:B------:R-:W-:Y:S01]  /*7370*/  MOV R2, R0 ;  /* 0x0000000000027202 */ /* 0x000fe20000000f00 */
[----:B------:R-:W-:-:S04]  /*7380*/  IMAD.MOV.U32 R8, RZ, RZ, R4 ;  /* 0x000000ffff087224 */ /* 0x000fc800078e0004 */
[----:B------:R-:W-:Y:S03]  /*7390*/  BSSY.RECONVERGENT B0, `(.L_x_212) ;  /* 0x000001e000007945 */ /* 0x000fe60003800200 */
.L_x_215:
        /* <DEDUP_REMOVED lines=24> */
.L_x_214:
[----:B------:R-:W-:Y:S05]  /*7520*/  BSYNC.RECONVERGENT B1 ;  /* 0x0000000000017941 */ /* 0x000fea0003800200 */
.L_x_213:
[C---:B------:R-:W-:Y:S02]  /*7530*/  IMAD.IADD R8, R5.reuse, 0x1, R8 ;  /* 0x0000000105087824 */ /* 0x040fe400078e0208 */
[----:B------:R-:W-:-:S03]  /*7540*/  IMAD R2, R5, 0x4, R2 ;  /* 0x0000000405027824 */ /* 0x000fc600078e0202 */
[----:B------:R-:W-:-:S13]  /*7550*/  ISETP.GE.U32.AND P0, PT, R8, 0x800, PT ;  /* 0x000008000800780c */ /* 0x000fda0003f06070 */
[----:B------:R-:W-:Y:S05]  /*7560*/  @!P0 BRA `(.L_x_215) ;  /* 0xfffffffc008c8947 */ /* 0x000fea000383ffff */
[----:B------:R-:W-:Y:S05]  /*7570*/  BSYNC.RECONVERGENT B0 ;  /* 0x0000000000007941 */ /* 0x000fea0003800200 */
.L_x_212:
[----:B------:R-:W-:Y:S01]  /*7580*/  BAR.SYNC.DEFER_BLOCKING 0x0 ;  /* 0x0000000000007b1d */ /* 0x000fe20000010000 */
[----:B------:R-:W-:Y:S01]  /*7590*/  MOV R2, R0 ;  /* 0x0000000000027202 */ /* 0x000fe20000000f00 */
[----:B------:R-:W-:-:S04]  /*75a0*/  IMAD.MOV.U32 R8, RZ, RZ, R4 ;  /* 0x000000ffff087224 */ /* 0x000fc800078e0004 */
[----:B------:R-:W-:Y:S03]  /*75b0*/  BSSY.RECONVERGENT B0, `(.L_x_216) ;  /* 0x000001e000007945 */ /* 0x000fe60003800200 */
.L_x_219:
        /* <DEDUP_REMOVED lines=24> */
.L_x_218:
[----:B------:R-:W-:Y:S05]  /*7740*/  BSYNC.RECONVERGENT B1 ;  /* 0x0000000000017941 */ /* 0x000fea0003800200 */
.L_x_217:
[C---:B------:R-:W-:Y:S02]  /*7750*/  IMAD.IADD R8, R5.reuse, 0x1, R8 ;  /* 0x0000000105087824 */ /* 0x040fe400078e0208 */
[----:B------:R-:W-:-:S03]  /*7760*/  IMAD R2, R5, 0x4, R2 ;  /* 0x0000000405027824 */ /* 0x000fc600078e0202 */
[----:B------:R-:W-:-:S13]  /*7770*/  ISETP.GE.U32.AND P0, PT, R8, 0x800, PT ;  /* 0x000008000800780c */ /* 0x000fda0003f06070 */
[----:B------:R-:W-:Y:S05]  /*7780*/  @!P0 BRA `(.L_x_219) ;  /* 0xfffffffc008c8947 */ /* 0x000fea000383ffff */
[----:B------:R-:W-:Y:S05]  /*7790*/  BSYNC.RECONVERGENT B0 ;  /* 0x0000000000007941 */ /* 0x000fea0003800200 */
.L_x_216:
[----:B------:R-:W-:Y:S01]  /*77a0*/  BAR.SYNC.DEFER_BLOCKING 0x0 ;  /* 0x0000000000007b1d */ /* 0x000fe20000010000 */
[----:B------:R-:W-:Y:S01]  /*77b0*/  MOV R2, R0 ;  /* 0x0000000000027202 */ /* 0x000fe20000000f00 */
[----:B------:R-:W-:-:S04]  /*77c0*/  IMAD.MOV.U32 R8, RZ, RZ, R4 ;  /* 0x000000ffff087224 */ /* 0x000fc800078e0004 */
[----:B------:R-:W-:Y:S03]  /*77d0*/  BSSY.RECONVERGENT B0, `(.L_x_220) ;  /* 0x000001e000007945 */ /* 0x000fe60003800200 */
.L_x_223:
        /* <DEDUP_REMOVED lines=24> */
.L_x_222:
[----:B------:R-:W-:Y:S05]  /*7960*/  BSYNC.RECONVERGENT B1 ;  /* 0x0000000000017941 */ /* 0x000fea0003800200 */
.L_x_221:
[C---:B------:R-:W-:Y:S02]  /*7970*/  IMAD.IADD R8, R5.reuse, 0x1, R8 ;  /* 0x0000000105087824 */ /* 0x040fe400078e0208 */
[----:B------:R-:W-:-:S03]  /*7980*/  IMAD R2, R5, 0x4, R2 ;  /* 0x0000000405027824 */ /* 0x000fc600078e0202 */
[----:B------:R-:W-:-:S13]  /*7990*/  ISETP.GE.U32.AND P0, PT, R8, 0x800, PT ;  /* 0x000008000800780c */ /* 0x000fda0003f06070 */
[----:B------:R-:W-:Y:S05]  /*79a0*/  @!P0 BRA `(.L_x_223) ;  /* 0xfffffffc008c8947 */ /* 0x000fea000383ffff */
[----:B------:R-:W-:Y:S05]  /*79b0*/  BSYNC.RECONVERGENT B0 ;  /* 0x0000000000007941 */ /* 0x000fea0003800200 */
.L_x_220:
[----:B------:R-:W-:Y:S01]  /*79c0*/  BAR.SYNC.DEFER_BLOCKING 0x0 ;  /* 0x0000000000007b1d */ /* 0x000fe20000010000 */
[----:B------:R-:W-:Y:S01]  /*79d0*/  MOV R2, R0 ;  /* 0x0000000000027202 */ /* 0x000fe20000000f00 */
[----:B------:R-:W-:-:S04]  /*79e0*/  IMAD.MOV.U32 R8, RZ, RZ, R4 ;  /* 0x000000ffff087224 */ /* 0x000fc800078e0004 */
[----:B------:R-:W-:Y:S03]  /*79f0*/  BSSY.RECONVERGENT B0, `(.L_x_224) ;  /* 0x000001e000007945 */ /* 0x000fe60003800200 */
.L_x_227:
        /* <DEDUP_REMOVED lines=24> */
.L_x_226:
[----:B------:R-:W-:Y:S05]  /*7b80*/  BSYNC.RECONVERGENT B1 ;  /* 0x0000000000017941 */ /* 0x000fea0003800200 */
.L_x_225:
[C---:B------:R-:W-:Y:S02]  /*7b90*/  IMAD.IADD R8, R5.reuse, 0x1, R8 ;  /* 0x0000000105087824 */ /* 0x040fe400078e0208 */
[----:B------:R-:W-:-:S03]  /*7ba0*/  IMAD R2, R5, 0x4, R2 ;  /* 0x0000000405027824 */ /* 0x000fc600078e0202 */
[----:B------:R-:W-:-:S13]  /*7bb0*/  ISETP.GE.U32.AND P0, PT, R8, 0x800, PT ;  /* 0x000008000800780c */ /* 0x000fda0003f06070 */
[----:B------:R-:W-:Y:S05]  /*7bc0*/  @!P0 BRA `(.L_x_227) ;  /* 0xfffffffc008c8947 */ /* 0x000fea000383ffff */
[----:B------:R-:W-:Y:S05]  /*7bd0*/  BSYNC.RECONVERGENT B0 ;  /* 0x0000000000007941 */ /* 0x000fea0003800200 */
.L_x_224:
[----:B------:R-:W-:Y:S01]  /*7be0*/  BAR.SYNC.DEFER_BLOCKING 0x0 ;  /* 0x0000000000007b1d */ /* 0x000fe20000010000 */
[----:B------:R-:W-:Y:S01]  /*7bf0*/  MOV R2, R0 ;  /* 0x0000000000027202 */ /* 0x000fe20000000f00 */
[----:B------:R-:W-:-:S04]  /*7c00*/  IMAD.MOV.U32 R8, RZ, RZ, R4 ;  /* 0x000000ffff087224 */ /* 0x000fc800078e0004 */
[----:B------:R-:W-:Y:S03]  /*7c10*/  BSSY.RECONVERGENT B0, `(.L_x_228) ;  /* 0x000001e000007945 */ /* 0x000fe60003800200 */
.L_x_231:
        /* <DEDUP_REMOVED lines=24> */
.L_x_230:
[----:B------:R-:W-:Y:S05]  /*7da0*/  BSYNC.RECONVERGENT B1 ;  /* 0x0000000000017941 */ /* 0x000fea0003800200 */
.L_x_229:
[C---:B------:R-:W-:Y:S02]  /*7db0*/  IMAD.IADD R8, R5.reuse, 0x1, R8 ;  /* 0x0000000105087824 */ /* 0x040fe400078e0208 */
[----:B------:R-:W-:-:S03]  /*7dc0*/  IMAD R2, R5, 0x4, R2 ;  /* 0x0000000405027824 */ /* 0x000fc600078e0202 */
[----:B------:R-:W-:-:S13]  /*7dd0*/  ISETP.GE.U32.AND P0, PT, R8, 0x800, PT ;  /* 0x000008000800780c */ /* 0x000fda0003f06070 */
[----:B------:R-:W-:Y:S05]  /*7de0*/  @!P0 BRA `(.L_x_231) ;  /* 0xfffffffc008c8947 */ /* 0x000fea000383ffff */
[----:B------:R-:W-:Y:S05]  /*7df0*/  BSYNC.RECONVERGENT B0 ;  /* 0x0000000000007941 */ /* 0x000fea0003800200 */
.L_x_228:
[----:B------:R-:W-:Y:S01]  /*7e00*/  BAR.SYNC.DEFER_BLOCKING 0x0 ;  /* 0x0000000000007b1d */ /* 0x000fe20000010000 */
[----:B------:R-:W-:Y:S01]  /*7e10*/  MOV R2, R0 ;  /* 0x0000000000027202 */ /* 0x000fe20000000f00 */
[----:B------:R-:W-:-:S04]  /*7e20*/  IMAD.MOV.U32 R8, RZ, RZ, R4 ;  /* 0x000000ffff087224 */ /* 0x000fc800078e0004 */
[----:B------:R-:W-:Y:S03]  /*7e30*/  BSSY.RECONVERGENT B0, `(.L_x_232) ;  /* 0x000001e000007945 */ /* 0x000fe60003800200 */
.L_x_235:
        /* <DEDUP_REMOVED lines=24> */
.L_x_234:
[----:B------:R-:W-:Y:S05]  /*7fc0*/  BSYNC.RECONVERGENT B1 ;  /* 0x0000000000017941 */ /* 0x000fea0003800200 */
.L_x_233:
[C---:B------:R-:W-:Y:S02]  /*7fd0*/  IMAD.IADD R8, R5.reuse, 0x1, R8 ;  /* 0x0000000105087824 */ /* 0x040fe400078e0208 */
[----:B------:R-:W-:-:S03]  /*7fe0*/  IMAD R2, R5, 0x4, R2 ;  /* 0x0000000405027824 */ /* 0x000fc600078e0202 */
[----:B------:R-:W-:-:S13]  /*7ff0*/  ISETP.GE.U32.AND P0, PT, R8, 0x800, PT ;  /* 0x000008000800780c */ /* 0x000fda0003f06070 */
[----:B------:R-:W-:Y:S05]  /*8000*/  @!P0 BRA `(.L_x_235) ;  /* 0xfffffffc008c8947 */ /* 0x000fea000383ffff */
[----:B------:R-:W-:Y:S05]  /*8010*/  BSYNC.RECONVERGENT B0 ;  /* 0x0000000000007941 */ /* 0x000fea0003800200 */
.L_x_232:
[----:B------:R-:W-:Y:S01]  /*8020*/  BAR.SYNC.DEFER_BLOCKING 0x0 ;  /* 0x0000000000007b1d */ /* 0x000fe20000010000 */
[----:B------:R-:W-:Y:S01]  /*8030*/  MOV R2, R0 ;  /* 0x0000000000027202 */ /* 0x000fe20000000f00 */
[----:B------:R-:W-:-:S04]  /*8040*/  IMAD.MOV.U32 R8, RZ, RZ, R4 ;  /* 0x000000ffff087224 */ /* 0x000fc800078e0004 */
[----:B------:R-:W-:Y:S03]  /*8050*/  BSSY.RECONVERGENT B0, `(.L_x_236) ;  /* 0x000001e000007945 */ /* 0x000fe60003800200 */
.L_x_239:
        /* <DEDUP_REMOVED lines=24> */
.L_x_238:
[----:B------:R-:W-:Y:S05]  /*81e0*/  BSYNC.RECONVERGENT B1 ;  /* 0x0000000000017941 */ /* 0x000fea0003800200 */
.L_x_237:
[C---:B------:R-:W-:Y:S02]  /*81f0*/  IMAD.IADD R8, R5.reuse, 0x1, R8 ;  /* 0x0000000105087824 */ /* 0x040fe400078e0208 */
[----:B------:R-:W-:-:S03]  /*8200*/  IMAD R2, R5, 0x4, R2 ;  /* 0x0000000405027824 */ /* 0x000fc600078e0202 */
[----:B------:R-:W-:-:S13]  /*8210*/  ISETP.GE.U32.AND P0, PT, R8, 0x800, PT ;  /* 0x000008000800780c */ /* 0x000fda0003f06070 */
[----:B------:R-:W-:Y:S05]  /*8220*/  @!P0 BRA `(.L_x_239) ;  /* 0xfffffffc008c8947 */ /* 0x000fea000383ffff */
[----:B------:R-:W-:Y:S05]  /*8230*/  BSYNC.RECONVERGENT B0 ;  /* 0x0000000000007941 */ /* 0x000fea0003800200 */
.L_x_236:
[----:B------:R-:W-:Y:S01]  /*8240*/  BAR.SYNC.DEFER_BLOCKING 0x0 ;  /* 0x0000000000007b1d */ /* 0x000fe20000010000 */
[----:B------:R-:W-:Y:S01]  /*8250*/  MOV R2, R0 ;  /* 0x0000000000027202 */ /* 0x000fe20000000f00 */
[----:B------:R-:W-:-:S04]  /*8260*/  IMAD.MOV.U32 R8, RZ, RZ, R4 ;  /* 0x000000ffff087224 */ /* 0x000fc800078e0004 */
[----:B------:R-:W-:Y:S03]  /*8270*/  BSSY.RECONVERGENT B0, `(.L_x_240) ;  /* 0x000001e000007945 */ /* 0x000fe60003800200 */
.L_x_243:
        /* <DEDUP_REMOVED lines=24> */
.L_x_242:
[----:B------:R-:W-:Y:S05]  /*8400*/  BSYNC.RECONVERGENT B1 ;  /* 0x0000000000017941 */ /* 0x000fea0003800200 */
.L_x_241:
[C---:B------:R-:W-:Y:S02]  /*8410*/  IMAD.IADD R8, R5.reuse, 0x1, R8 ;  /* 0x0000000105087824 */ /* 0x040fe400078e0208 */
[----:B------:R-:W-:-:S03]  /*8420*/  IMAD R2, R5, 0x4, R2 ;  /* 0x0000000405027824 */ /* 0x000fc600078e0202 */
[----:B------:R-:W-:-:S13]  /*8430*/  ISETP.GE.U32.AND P0, PT, R8, 0x800, PT ;  /* 0x000008000800780c */ /* 0x000fda0003f06070 */
[----:B------:R-:W-:Y:S05]  /*8440*/  @!P0 BRA `(.L_x_243) ;  /* 0xfffffffc008c8947 */ /* 0x000fea000383ffff */
[----:B------:R-:W-:Y:S05]  /*8450*/  BSYNC.RECONVERGENT B0 ;  /* 0x0000000000007941 */ /* 0x000fea0003800200 */
.L_x_240:
[----:B------:R-:W-:Y:S01]  /*8460*/  BAR.SYNC.DEFER_BLOCKING 0x0 ;  /* 0x0000000000007b1d */ /* 0x000fe20000010000 */
[----:B------:R-:W-:Y:S01]  /*8470*/  MOV R2, R0 ;  /* 0x0000000000027202 */ /* 0x000fe20000000f00 */
[----:B------:R-:W-:-:S04]  /*8480*/  IMAD.MOV.U32 R8, RZ, RZ, R4 ;  /* 0x000000ffff087224 */ /* 0x000fc800078e0004 */
[----:B------:R-:W-:Y:S03]  /*8490*/  BSSY.RECONVERGENT B0, `(.L_x_244) ;  /* 0x000001e000007945 */ /* 0x000fe60003800200 */
.L_x_247:
        /* <DEDUP_REMOVED lines=24> */
.L_x_246:
[----:B------:R-:W-:Y:S05]  /*8620*/  BSYNC.RECONVERGENT B1 ;  /* 0x0000000000017941 */ /* 0x000fea0003800200 */
.L_x_245:
[C---:B------:R-:W-:Y:S02]  /*8630*/  IMAD.IADD R8, R5.reuse, 0x1, R8 ;  /* 0x0000000105087824 */ /* 0x040fe400078e0208 */
[----:B------:R-:W-:-:S03]  /*8640*/  IMAD R2, R5, 0x4, R2 ;  /* 0x0000000405027824 */ /* 0x000fc600078e0202 */
[----:B------:R-:W-:-:S13]  /*8650*/  ISETP.GE.U32.AND P0, PT, R8, 0x800, PT ;  /* 0x000008000800780c */ /* 0x000fda0003f06070 */
[----:B------:R-:W-:Y:S05]  /*8660*/  @!P0 BRA `(.L_x_247) ;  /* 0xfffffffc008c8947 */ /* 0x000fea000383ffff */
[----:B------:R-:W-:Y:S05]  /*8670*/  BSYNC.RECONVERGENT B0 ;  /* 0x0000000000007941 */ /* 0x000fea0003800200 */
.L_x_244:
[----:B------:R-:W-:Y:S01]  /*8680*/  BAR.SYNC.DEFER_BLOCKING 0x0 ;  /* 0x0000000000007b1d */ /* 0x000fe20000010000 */
[----:B------:R-:W-:Y:S01]  /*8690*/  MOV R2, R0 ;  /* 0x0000000000027202 */ /* 0x000fe20000000f00 */
[----:B------:R-:W-:-:S04]  /*86a0*/  IMAD.MOV.U32 R8, RZ, RZ, R4 ;  /* 0x000000ffff087224 */ /* 0x000fc800078e0004 */
[----:B------:R-:W-:Y:S03]  /*86b0*/  BSSY.RECONVERGENT B0, `(.L_x_248) ;  /* 0x000001e000007945 */ /* 0x000fe60003800200 */
.L_x_251:
        /* <DEDUP_REMOVED lines=24> */
.L_x_250:
[----:B------:R-:W-:Y:S05]  /*8840*/  BSYNC.RECONVERGENT B1 ;  /* 0x0000000000017941 */ /* 0x000fea0003800200 */
.L_x_249:
[C---:B------:R-:W-:Y:S02]  /*8850*/  IMAD.IADD R8, R5.reuse, 0x1, R8 ;  /* 0x0000000105087824 */ /* 0x040fe400078e0208 */
[----:B------:R-:W-:-:S03]  /*8860*/  IMAD R2, R5, 0x4, R2 ;  /* 0x0000000405027824 */ /* 0x000fc600078e0202 */
[----:B------:R-:W-:-:S13]  /*8870*/  ISETP.GE.U32.AND P0, PT, R8, 0x800, PT ;  /* 0x000008000800780c */ /* 0x000fda0003f06070 */
[----:B------:R-:W-:Y:S05]  /*8880*/  @!P0 BRA `(.L_x_251) ;  /* 0xfffffffc008c8947 */ /* 0x000fea000383ffff */
[----:B------:R-:W-:Y:S05]  /*8890*/  BSYNC.RECONVERGENT B0 ;  /* 0x0000000000007941 */ /* 0x000fea0003800200 */
.L_x_248:
[----:B------:R-:W-:Y:S01]  /*88a0*/  BAR.SYNC.DEFER_BLOCKING 0x0 ;  /* 0x0000000000007b1d */ /* 0x000fe20000010000 */
[----:B------:R-:W-:Y:S01]  /*88b0*/  MOV R2, R0 ;  /* 0x0000000000027202 */ /* 0x000fe20000000f00 */
[----:B------:R-:W-:-:S04]  /*88c0*/  IMAD.MOV.U32 R8, RZ, RZ, R4 ;  /* 0x000000ffff087224 */ /* 0x000fc800078e0004 */
[----:B------:R-:W-:Y:S03]  /*88d0*/  BSSY.RECONVERGENT B0, `(.L_x_252) ;  /* 0x000001e000007945 */ /* 0x000fe60003800200 */
.L_x_255:
        /* <DEDUP_REMOVED lines=24> */
.L_x_254:
[----:B------:R-:W-:Y:S05]  /*8a60*/  BSYNC.RECONVERGENT B1 ;  /* 0x0000000000017941 */ /* 0x000fea0003800200 */
.L_x_253:
[C---:B------:R-:W-:Y:S02]  /*8a70*/  IMAD.IADD R8, R5.reuse, 0x1, R8 ;  /* 0x0000000105087824 */ /* 0x040fe400078e0208 */
[----:B------:R-:W-:-:S03]  /*8a80*/  IMAD R2, R5, 0x4, R2 ;  /* 0x0000000405027824 */ /* 0x000fc600078e0202 */
[----:B------:R-:W-:-:S13]  /*8a90*/  ISETP.GE.U32.AND P0, PT, R8, 0x800, PT ;  /* 0x000008000800780c */ /* 0x000fda0003f06070 */
[----:B------:R-:W-:Y:S05]  /*8aa0*/  @!P0 BRA `(.L_x_255) ;  /* 0xfffffffc008c8947 */ /* 0x000fea000383ffff */
[----:B------:R-:W-:Y:S05]  /*8ab0*/  BSYNC.RECONVERGENT B0 ;  /* 0x0000000000007941 */ /* 0x000fea0003800200 */
.L_x_252:
[----:B------:R-:W-:Y:S01]  /*8ac0*/  BAR.SYNC.DEFER_BLOCKING 0x0 ;  /* 0x0000000000007b1d */ /* 0x000fe20000010000 */
[----:B------:R-:W-:Y:S01]  /*8ad0*/  MOV R2, R0 ;  /* 0x0000000000027202 */ /* 0x000fe20000000f00 */
[----:B------:R-:W-:-:S04]  /*8ae0*/  IMAD.MOV.U32 R8, RZ, RZ, R4 ;  /* 0x000000ffff087224 */ /* 0x000fc800078e0004 */
[----:B------:R-:W-:Y:S03]  /*8af0*/  BSSY.RECONVERGENT B0, `(.L_x_256) ;  /* 0x000001e000007945 */ /* 0x000fe60003800200 */
.L_x_259:
        /* <DEDUP_REMOVED lines=24> */
.L_x_258:
[----:B------:R-:W-:Y:S05]  /*8c80*/  BSYNC.RECONVERGENT B1 ;  /* 0x0000000000017941 */ /* 0x000fea0003800200 */
.L_x_257:
[C---:B------:R-:W-:Y:S02]  /*8c90*/  IMAD.IADD R8, R5.reuse, 0x1, R8 ;  /* 0x0000000105087824 */ /* 0x040fe400078e0208 */
[----:B------:R-:W-:-:S03]  /*8ca0*/  IMAD R2, R5, 0x4, R2 ;  /* 0x0000000405027824 */ /* 0x000fc600078e0202 */
[----:B------:R-:W-:-:S13]  /*8cb0*/  ISETP.GE.U32.AND P0, PT, R8, 0x800, PT ;  /* 0x000008000800780c */ /* 0x000fda0003f06070 */
[----:B------:R-:W-:Y:S05]  /*8cc0*/  @!P0 BRA `(.L_x_259) ;  /* 0xfffffffc008c8947 */ /* 0x000fea000383ffff */
[----:B------:R-:W-:Y:S05]  /*8cd0*/  BSYNC.RECONVERGENT B0 ;  /* 0x0000000000007941 */ /* 0x000fea0003800200 */
.L_x_256:
[----:B------:R-:W-:Y:S01]  /*8ce0*/  BAR.SYNC.DEFER_BLOCKING 0x0 ;  /* 0x0000000000007b1d */ /* 0x000fe20000010000 */
[----:B------:R-:W-:Y:S01]  /*8cf0*/  MOV R2, R0 ;  /* 0x0000000000027202 */ /* 0x000fe20000000f00 */
[----:B------:R-:W-:-:S04]  /*8d00*/  IMAD.MOV.U32 R8, RZ, RZ, R4 ;  /* 0x000000ffff087224 */ /* 0x000fc800078e0004 */
[----:B------:R-:W-:Y:S03]  /*8d10*/  BSSY.RECONVERGENT B0, `(.L_x_260) ;  /* 0x000001e000007945 */ /* 0x000fe60003800200 */
.L_x_263:
        /* <DEDUP_REMOVED lines=24> */
.L_x_262:
[----:B------:R-:W-:Y:S05]  /*8ea0*/  BSYNC.RECONVERGENT B1 ;  /* 0x0000000000017941 */ /* 0x000fea0003800200 */
.L_x_261:
[C---:B------:R-:W-:Y:S02]  /*8eb0*/  IMAD.IADD R8, R5.reuse, 0x1, R8 ;  /* 0x0000000105087824 */ /* 0x040fe400078e0208 */
[----:B------:R-:W-:-:S03]  /*8ec0*/  IMAD R2, R5, 0x4, R2 ;  /* 0x0000000405027824 */ /* 0x000fc600078e0202 */
[----:B------:R-:W-:-:S13]  /*8ed0*/  ISETP.GE.U32.AND P0, PT, R8, 0x800, PT ;  /* 0x000008000800780c */ /* 0x000fda0003f06070 */
[----:B------:R-:W-:Y:S05]  /*8ee0*/  @!P0 BRA `(.L_x_263) ;  /* 0xfffffffc008c8947 */ /* 0x000fea000383ffff */
[----:B------:R-:W-:Y:S05]  /*8ef0*/  BSYNC.RECONVERGENT B0 ;  /* 0x0000000000007941 */ /* 0x000fea0003800200 */
.L_x_260:
[----:B------:R-:W-:Y:S01]  /*8f00*/  BAR.SYNC.DEFER_BLOCKING 0x0 ;  /* 0x0000000000007b1d */ /* 0x000fe20000010000 */
[----:B------:R-:W-:Y:S01]  /*8f10*/  MOV R2, R0 ;  /* 0x0000000000027202 */ /* 0x000fe20000000f00 */
[----:B------:R-:W-:-:S04]  /*8f20*/  IMAD.MOV.U32 R8, RZ, RZ, R4 ;  /* 0x000000ffff087224 */ /* 0x000fc800078e0004 */
[----:B------:R-:W-:Y:S03]  /*8f30*/  BSSY.RECONVERGENT B0, `(.L_x_264) ;  /* 0x000001e000007945 */ /* 0x000fe60003800200 */
.L_x_267:
        /* <DEDUP_REMOVED lines=24> */
.L_x_266:
[----:B------:R-:W-:Y:S05]  /*90c0*/  BSYNC.RECONVERGENT B1 ;  /* 0x0000000000017941 */ /* 0x000fea0003800200 */
.L_x_265:
[C---:B------:R-:W-:Y:S02]  /*90d0*/  IMAD.IADD R8, R5.reuse, 0x1, R8 ;  /* 0x0000000105087824 */ /* 0x040fe400078e0208 */
[----:B------:R-:W-:-:S03]  /*90e0*/  IMAD R2, R5, 0x4, R2 ;  /* 0x0000000405027824 */ /* 0x000fc600078e0202 */
[----:B------:R-:W-:-:S13]  /*90f0*/  ISETP.GE.U32.AND P0, PT, R8, 0x800, PT ;  /* 0x000008000800780c */ /* 0x000fda0003f06070 */
[----:B------:R-:W-:Y:S05]  /*9100*/  @!P0 BRA `(.L_x_267) ;  /* 0xfffffffc008c8947 */ /* 0x000fea000383ffff */
[----:B------:R-:W-:Y:S05]  /*9110*/  BSYNC.RECONVERGENT B0 ;  /* 0x0000000000007941 */ /* 0x000fea0003800200 */
.L_x_264:
[----:B------:R-:W-:Y:S01]  /*9120*/  BAR.SYNC.DEFER_BLOCKING 0x0 ;  /* 0x0000000000007b1d */ /* 0x000fe20000010000 */
[----:B------:R-:W-:Y:S01]  /*9130*/  MOV R2, R0 ;  /* 0x0000000000027202 */ /* 0x000fe20000000f00 */
[----:B------:R-:W-:-:S04]  /*9140*/  IMAD.MOV.U32 R8, RZ, RZ, R4 ;  /* 0x000000ffff087224 */ /* 0x000fc800078e0004 */
[----:B------:R-:W-:Y:S03]  /*9150*/  BSSY.RECONVERGENT B0, `(.L_x_268) ;  /* 0x000001e000007945 */ /* 0x000fe60003800200 */
.L_x_271:
        /* <DEDUP_REMOVED lines=24> */
.L_x_270:
[----:B------:R-:W-:Y:S05]  /*92e0*/  BSYNC.RECONVERGENT B1 ;  /* 0x0000000000017941 */ /* 0x000fea0003800200 */
.L_x_269:
[C---:B------:R-:W-:Y:S02]  /*92f0*/  IMAD.IADD R8, R5.reuse, 0x1, R8 ;  /* 0x0000000105087824 */ /* 0x040fe400078e0208 */
[----:B------:R-:W-:-:S03]  /*9300*/  IMAD R2, R5, 0x4, R2 ;  /* 0x0000000405027824 */ /* 0x000fc600078e0202 */
[----:B------:R-:W-:-:S13]  /*9310*/  ISETP.GE.U32.AND P0, PT, R8, 0x800, PT ;  /* 0x000008000800780c */ /* 0x000fda0003f06070 */
[----:B------:R-:W-:Y:S05]  /*9320*/  @!P0 BRA `(.L_x_271) ;  /* 0xfffffffc008c8947 */ /* 0x000fea000383ffff */
[----:B------:R-:W-:Y:S05]  /*9330*/  BSYNC.RECONVERGENT B0 ;  /* 0x0000000000007941 */ /* 0x000fea0003800200 */
.L_x_268:
[----:B------:R-:W-:Y:S01]  /*9340*/  BAR.SYNC.DEFER_BLOCKING 0x0 ;  /* 0x0000000000007b1d */ /* 0x000fe20000010000 */
[----:B------:R-:W-:Y:S01]  /*9350*/  MOV R2, R0 ;  /* 0x0000000000027202 */ /* 0x000fe20000000f00 */
[----:B------:R-:W-:-:S04]  /*9360*/  IMAD.MOV.U32 R8, RZ, RZ, R4 ;  /* 0x000000ffff087224 */ /* 0x000fc800078e0004 */
[----:B------:R-:W-:Y:S03]  /*9370*/  BSSY.RECONVERGENT B0, `(.L_x_272) ;  /* 0x000001e000007945 */ /* 0x000fe60003800200 */
.L_x_275:
        /* <DEDUP_REMOVED lines=24> */
.L_x_274:
[----:B------:R-:W-:Y:S05]  /*9500*/  BSYNC.RECONVERGENT B1 ;  /* 0x0000000000017941 */ /* 0x000fea0003800200 */
.L_x_273:
[C---:B------:R-:W-:Y:S02]  /*9510*/  IMAD.IADD R8, R5.reuse, 0x1, R8 ;  /* 0x0000000105087824 */ /* 0x040fe400078e0208 */
[----:B------:R-:W-:-:S03]  /*9520*/  IMAD R2, R5, 0x4, R2 ;  /* 0x0000000405027824 */ /* 0x000fc600078e0202 */
[----:B------:R-:W-:-:S13]  /*9530*/  ISETP.GE.U32.AND P0, PT, R8, 0x800, PT ;  /* 0x000008000800780c */ /* 0x000fda0003f06070 */
[----:B------:R-:W-:Y:S05]  /*9540*/  @!P0 BRA `(.L_x_275) ;  /* 0xfffffffc008c8947 */ /* 0x000fea000383ffff */
[----:B------:R-:W-:Y:S05]  /*9550*/  BSYNC.RECONVERGENT B0 ;  /* 0x0000000000007941 */ /* 0x000fea0003800200 */
.L_x_272:
[----:B------:R-:W-:Y:S01]  /*9560*/  BAR.SYNC.DEFER_BLOCKING 0x0 ;  /* 0x0000000000007b1d */ /* 0x000fe20000010000 */
[----:B------:R-:W-:Y:S01]  /*9570*/  MOV R2, R0 ;  /* 0x0000000000027202 */ /* 0x000fe20000000f00 */
[----:B------:R-:W-:-:S04]  /*9580*/  IMAD.MOV.U32 R8, RZ, RZ, R4 ;  /* 0x000000ffff087224 */ /* 0x000fc800078e0004 */
[----:B------:R-:W-:Y:S03]  /*9590*/  BSSY.RECONVERGENT B0, `(.L_x_276) ;  /* 0x000001e000007945 */ /* 0x000fe60003800200 */
.L_x_279:
        /* <DEDUP_REMOVED lines=24> */
.L_x_278:
[----:B------:R-:W-:Y:S05]  /*9720*/  BSYNC.RECONVERGENT B1 ;  /* 0x0000000000017941 */ /* 0x000fea0003800200 */
.L_x_277:
[C---:B------:R-:W-:Y:S02]  /*9730*/  IMAD.IADD R8, R5.reuse, 0x1, R8 ;  /* 0x0000000105087824 */ /* 0x040fe400078e0208 */
[----:B------:R-:W-:-:S03]  /*9740*/  IMAD R2, R5, 0x4, R2 ;  /* 0x0000000405027824 */ /* 0x000fc600078e0202 */
[----:B------:R-:W-:-:S13]  /*9750*/  ISETP.GE.U32.AND P0, PT, R8, 0x800, PT ;  /* 0x000008000800780c */ /* 0x000fda0003f06070 */
[----:B------:R-:W-:Y:S05]  /*9760*/  @!P0 BRA `(.L_x_279) ;  /* 0xfffffffc008c8947 */ /* 0x000fea000383ffff */
[----:B------:R-:W-:Y:S05]  /*9770*/  BSYNC.RECONVERGENT B0 ;  /* 0x0000000000007941 */ /* 0x000fea0003800200 */
.L_x_276:
[----:B------:R-:W-:Y:S01]  /*9780*/  BAR.SYNC.DEFER_BLOCKING 0x0 ;  /* 0x0000000000007b1d */ /* 0x000fe20000010000 */
[----:B------:R-:W-:-:S13]  /*9790*/  ISETP.GT.U32.AND P0, PT, R4, 0x1ff, PT ;  /* 0x000001ff0400780c */ /* 0x000fda0003f04070 */
[----:B------:R-:W-:Y:S05]  /*97a0*/  @P0 EXIT ;  /* 0x000000000000094d */ /* 0x000fea0003800000 */
[----:B0-----:R-:W0:Y:S01]  /*97b0*/  I2F.U32.RP R12, R5 ;  /* 0x00000005000c7306 */ /* 0x001e220000209000 */
[----:B------:R-:W1:Y:S01]  /*97c0*/  LDC.64 R2, c[0x0][0x390] ;  /* 0x0000e400ff027b82 */ /* 0x000e620000000a00 */
[----:B------:R-:W2:Y:S06]  /*97d0*/  LDCU.64 UR6, c[0x0][0x358] ;  /* 0x00006b00ff0677ac */ /* 0x000eac0008000a00 */
[----:B0-----:R-:W0:Y:S01]  /*97e0*/  MUFU.RCP R12, R12 ;  /* 0x0000000c000c7308 */ /* 0x001e220000001000 */
[C---:B------:R-:W-:Y:S02]  /*97f0*/  ISETP.GE.U32.AND P0, PT, R6.reuse, 0x200, PT ;  /* 0x000002000600780c */ /* 0x040fe40003f06070 */
[----:B------:R-:W-:Y:S01]  /*9800*/  VIMNMX.U32 R11, PT, PT, R6, 0x200, !PT ;  /* 0x00000200060b7848 */ /* 0x000fe20007fe0000 */
[----:B-1----:R-:W-:-:S06]  /*9810*/  IMAD.WIDE.U32 R2, R7, 0x4, R2 ;  /* 0x0000000407027825 */ /* 0x002fcc00078e0002 */
[----:B--2---:R1:W5:Y:S01]  /*9820*/  LDG.E.CONSTANT R2, desc[UR6][R2.64] ;  /* 0x0000000602027981 */ /* 0x004362000c1e9900 */
[----:B0-----:R-:W-:Y:S01]  /*9830*/  IADD3 R8, PT, PT, R12, 0xffffffe, RZ ;  /* 0x0ffffffe0c087810 */ /* 0x001fe20007ffe0ff */
[----:B------:R-:W-:Y:S01]  /*9840*/  BSSY.RECONVERGENT B0, `(.L_x_280) ;  /* 0x000002b000007945 */ /* 0x000fe20003800200 */
[----:B------:R-:W-:Y:S02]  /*9850*/  ISETP.NE.U32.AND P2, PT, R5, RZ, PT ;  /* 0x000000ff0500720c */ /* 0x000fe40003f45070 */
[----:B------:R0:W2:Y:S02]  /*9860*/  F2I.FTZ.U32.TRUNC.NTZ R9, R8 ;  /* 0x0000000800097305 */ /* 0x0000a4000021f000 */
[----:B0-----:R-:W-:Y:S02]  /*9870*/  IMAD.MOV.U32 R8, RZ, RZ, RZ ;  /* 0x000000ffff087224 */ /* 0x001fe400078e00ff */
[----:B--2---:R-:W-:-:S04]  /*9880*/  IMAD.MOV R10, RZ, RZ, -R9 ;  /* 0x000000ffff0a7224 */ /* 0x004fc800078e0a09 */
[----:B------:R-:W-:Y:S01]  /*9890*/  IMAD R13, R10, R5, RZ ;  /* 0x000000050a0d7224 */ /* 0x000fe200078e02ff */
[----:B------:R-:W-:-:S03]  /*98a0*/  SEL R10, RZ, 0x1, P0 ;  /* 0x00000001ff0a7807 */ /* 0x000fc60000000000 */
[----:B------:R-:W-:Y:S01]  /*98b0*/  IMAD.HI.U32 R9, R9, R13, R8 ;  /* 0x0000000d09097227 */ /* 0x000fe200078e0008 */
[----:B------:R-:W-:-:S05]  /*98c0*/  IADD3 R6, PT, PT, R11, -R6, -R10 ;  /* 0x800000060b067210 */ /* 0x000fca0007ffe80a */
[----:B------:R-:W-:-:S04]  /*98d0*/  IMAD.HI.U32 R9, R9, R6, RZ ;  /* 0x0000000609097227 */ /* 0x000fc800078e00ff */
[----:B-1----:R-:W-:-:S04]  /*98e0*/  IMAD.MOV R3, RZ, RZ, -R9 ;  /* 0x000000ffff037224 */ /* 0x002fc800078e0a09 */
[----:B------:R-:W-:-:S05]  /*98f0*/  IMAD R6, R5, R3, R6 ;  /* 0x0000000305067224 */ /* 0x000fca00078e0206 */
[----:B------:R-:W-:-:S13]  /*9900*/  ISETP.GE.U32.AND P0, PT, R6, R5, PT ;  /* 0x000000050600720c */ /* 0x000fda0003f06070 */
[----:B------:R-:W-:Y:S02]  /*9910*/  @P0 IMAD.IADD R6, R6, 0x1, -R5 ;  /* 0x0000000106060824 */ /* 0x000fe400078e0a05 */
[----:B------:R-:W-:-:S03]  /*9920*/  @P0 VIADD R9, R9, 0x1 ;  /* 0x0000000109090836 */ /* 0x000fc60000000000 */
[----:B------:R-:W-:-:S13]  /*9930*/  ISETP.GE.U32.AND P1, PT, R6, R5, PT ;  /* 0x000000050600720c */ /* 0x000fda0003f26070 */
[----:B------:R-:W-:Y:S01]  /*9940*/  @P1 VIADD R9, R9, 0x1 ;  /* 0x0000000109091836 */ /* 0x000fe20000000000 */
[----:B------:R-:W-:-:S05]  /*9950*/  @!P2 LOP3.LUT R9, RZ, R5, RZ, 0x33, !PT ;  /* 0x00000005ff09a212 */ /* 0x000fca00078e33ff */
[----:B------:R-:W-:-:S05]  /*9960*/  IMAD.IADD R9, R10, 0x1, R9 ;  /* 0x000000010a097824 */ /* 0x000fca00078e0209 */
[C---:B------:R-:W-:Y:S02]  /*9970*/  LOP3.LUT R3, R9.reuse, 0x3, RZ, 0xc0, !PT ;  /* 0x0000000309037812 */ /* 0x040fe400078ec0ff */
[----:B------:R-:W-:Y:S02]  /*9980*/  ISETP.GE.U32.AND P1, PT, R9, 0x3, PT ;  /* 0x000000030900780c */ /* 0x000fe40003f26070 */
[----:B------:R-:W-:-:S13]  /*9990*/  ISETP.NE.AND P0, PT, R3, 0x3, PT ;  /* 0x000000030300780c */ /* 0x000fda0003f05270 */
[----:B------:R-:W-:Y:S05]  /*99a0*/  @!P0 BRA `(.L_x_281) ;  /* 0x0000000000508947 */ /* 0x000fea0003800000 */
[----:B------:R-:W0:Y:S01]  /*99b0*/  S2UR UR5, SR_CgaCtaId ;  /* 0x00000000000579c3 */ /* 0x000e220000008800 */
[----:B------:R-:W-:Y:S01]  /*99c0*/  UMOV UR4, 0x400 ;  /* 0x0000040000047882 */ /* 0x000fe20000000000 */
[----:B------:R-:W-:Y:S01]  /*99d0*/  VIADD R9, R9, 0x1 ;  /* 0x0000000109097836 */ /* 0x000fe20000000000 */
[----:B------:R-:W-:Y:S01]  /*99e0*/  UIADD3 UR4, UPT, UPT, UR4, 0x2000, URZ ;  /* 0x0000200004047890 */ /* 0x000fe2000fffe0ff */
[----:B------:R-:W-:-:S03]  /*99f0*/  LEA R3, R7, R4, 0x9 ;  /* 0x0000000407037211 */ /* 0x000fc600078e48ff */
[----:B------:R-:W-:Y:S01]  /*9a00*/  LOP3.LUT R9, R9, 0x3, RZ, 0xc0, !PT ;  /* 0x0000000309097812 */ /* 0x000fe200078ec0ff */
[----:B------:R-:W1:Y:S04]  /*9a10*/  LDC.64 R10, c[0x0][0x398] ;  /* 0x0000e600ff0a7b82 */ /* 0x000e680000000a00 */
[----:B------:R-:W-:Y:S02]  /*9a20*/  IMAD R4, R9, R5, R4 ;  /* 0x0000000509047224 */ /* 0x000fe400078e0204 */
[----:B------:R-:W-:Y:S01]  /*9a30*/  IMAD.MOV R6, RZ, RZ, -R9 ;  /* 0x000000ffff067224 */ /* 0x000fe200078e0a09 */
[----:B0-----:R-:W-:-:S06]  /*9a40*/  ULEA UR4, UR5, UR4, 0x18 ;  /* 0x0000000405047291 */ /* 0x001fcc000f8ec0ff */
[----:B------:R-:W-:-:S07]  /*9a50*/  VIADD R0, R0, UR4 ;  /* 0x0000000400007c36 */ /* 0x000fce0008000000 */
.L_x_282:
[----:B0-----:R0:W2:Y:S01]  /*9a60*/  LDS R13, [R0] ;  /* 0x00000000000d7984 */ /* 0x0010a20000000800 */
[----:B-1----:R-:W-:-:S04]  /*9a70*/  IMAD.WIDE R8, R3, 0x4, R10 ;  /* 0x0000000403087825 */ /* 0x002fc800078e020a */
[----:B------:R-:W-:Y:S02]  /*9a80*/  VIADD R6, R6, 0x1 ;  /* 0x0000000106067836 */ /* 0x000fe40000000000 */
[C---:B------:R-:W-:Y:S02]  /*9a90*/  IMAD.IADD R3, R5.reuse, 0x1, R3 ;  /* 0x0000000105037824 */ /* 0x040fe400078e0203 */
[----:B0-----:R-:W-:Y:S01]  /*9aa0*/  IMAD R0, R5, 0x4, R0 ;  /* 0x0000000405007824 */ /* 0x001fe200078e0200 */
[----:B------:R-:W-:Y:S01]  /*9ab0*/  ISETP.NE.AND P0, PT, R6, RZ, PT ;  /* 0x000000ff0600720c */ /* 0x000fe20003f05270 */
[----:B--2--5:R-:W-:-:S05]  /*9ac0*/  IMAD R13, R2, 0x800, R13 ;  /* 0x00000800020d7824 */ /* 0x024fca00078e020d */
[----:B------:R0:W-:Y:S07]  /*9ad0*/  STG.E desc[UR6][R8.64], R13 ;  /* 0x0000000d08007986 */ /* 0x0001ee000c101906 */
[----:B------:R-:W-:Y:S05]  /*9ae0*/  @P0 BRA `(.L_x_282) ;  /* 0xfffffffc00dc0947 */ /* 0x000fea000383ffff */
.L_x_281:
[----:B------:R-:W-:Y:S05]  /*9af0*/  BSYNC.RECONVERGENT B0 ;  /* 0x0000000000007941 */ /* 0x000fea0003800200 */
.L_x_280:
[----:B------:R-:W-:Y:S05]  /*9b00*/  @!P1 EXIT ;  /* 0x000000000000994d */ /* 0x000fea0003800000 */
[----:B------:R-:W1:Y:S01]  /*9b10*/  S2UR UR5, SR_CgaCtaId ;  /* 0x00000000000579c3 */ /* 0x000e620000008800 */
[----:B------:R-:W-:Y:S01]  /*9b20*/  UMOV UR4, 0x400 ;  /* 0x0000040000047882 */ /* 0x000fe20000000000 */
[----:B------:R-:W-:Y:S01]  /*9b30*/  IMAD R3, R7, 0x200, R4 ;  /* 0x0000020007037824 */ /* 0x000fe200078e0204 */
[----:B------:R-:W-:-:S05]  /*9b40*/  UIADD3 UR4, UPT, UPT, UR4, 0x2000, URZ ;  /* 0x0000200004047890 */ /* 0x000fca000fffe0ff */
[----:B0-----:R-:W0:Y:S01]  /*9b50*/  LDC.64 R8, c[0x0][0x398] ;  /* 0x0000e600ff087b82 */ /* 0x001e220000000a00 */
[----:B-1----:R-:W-:-:S06]  /*9b60*/  ULEA UR4, UR5, UR4, 0x18 ;  /* 0x0000000405047291 */ /* 0x002fcc000f8ec0ff */
[----:B------:R-:W-:Y:S01]  /*9b70*/  LEA R0, R4, UR4, 0x2 ;  /* 0x0000000404007c11 */ /* 0x000fe2000f8e10ff */
[----:B0-----:R-:W-:-:S04]  /*9b80*/  IMAD.WIDE.U32 R6, R5, 0x4, R8 ;  /* 0x0000000405067825 */ /* 0x001fc800078e0008 */
[----:B------:R-:W-:-:S04]  /*9b90*/  IMAD.WIDE.U32 R10, R5, 0x8, R8 ;  /* 0x00000008050a7825 */ /* 0x000fc800078e0008 */
[----:B------:R-:W-:-:S07]  /*9ba0*/  IMAD.WIDE.U32 R12, R5, 0xc, R8 ;  /* 0x0000000c050c7825 */ /* 0x000fce00078e0008 */
.L_x_283:
[C-C-:B------:R-:W-:Y:S01]  /*9bb0*/  IMAD R22, R5.reuse, 0x4, R0.reuse ;  /* 0x0000000405167824 */ /* 0x140fe200078e0200 */
[C---:B------:R-:W-:Y:S01]  /*9bc0*/  LEA R24, R5.reuse, R0, 0x3 ;  /* 0x0000000005187211 */ /* 0x040fe200078e18ff */
[----:B------:R-:W-:Y:S01]  /*9bd0*/  IMAD R26, R5, 0xc, R0 ;  /* 0x0000000c051a7824 */ /* 0x000fe200078e0200 */
[----:B0-----:R0:W1:Y:S01]  /*9be0*/  LDS R23, [R0] ;  /* 0x0000000000177984 */ /* 0x0010620000000800 */
[----:B------:R-:W-:-:S03]  /*9bf0*/  IMAD.WIDE R14, R3, 0x4, R8 ;  /* 0x00000004030e7825 */ /* 0x000fc600078e0208 */
[----:B------:R-:W2:Y:S01]  /*9c00*/  LDS R25, [R22] ;  /* 0x0000000016197984 */ /* 0x000ea20000000800 */
[----:B------:R-:W-:-:S03]  /*9c10*/  IMAD.WIDE R20, R3, 0x4, R6 ;  /* 0x0000000403147825 */ /* 0x000fc600078e0206 */
[----:B------:R-:W3:Y:S01]  /*9c20*/  LDS R27, [R24] ;  /* 0x00000000181b7984 */ /* 0x000ee20000000800 */
[----:B------:R-:W-:-:S03]  /*9c30*/  IMAD.WIDE R18, R3, 0x4, R10 ;  /* 0x0000000403127825 */ /* 0x000fc600078e020a */
[----:B------:R-:W4:Y:S01]  /*9c40*/  LDS R29, [R26] ;  /* 0x000000001a1d7984 */ /* 0x000f220000000800 */
[----:B------:R-:W-:-:S04]  /*9c50*/  IMAD.WIDE R16, R3, 0x4, R12 ;  /* 0x0000000403107825 */ /* 0x000fc800078e020c */
[C---:B------:R-:W-:Y:S02]  /*9c60*/  IMAD R4, R5.reuse, 0x4, R4 ;  /* 0x0000000405047824 */ /* 0x040fe400078e0204 */
[C---:B------:R-:W-:Y:S02]  /*9c70*/  IMAD R3, R5.reuse, 0x4, R3 ;  /* 0x0000000405037824 */ /* 0x040fe400078e0203 */
[----:B0-----:R-:W-:Y:S01]  /*9c80*/  IMAD R0, R5, 0x10, R0 ;  /* 0x0000001005007824 */ /* 0x001fe200078e0200 */
[----:B------:R-:W-:Y:S01]  /*9c90*/  ISETP.GE.U32.AND P0, PT, R4, 0x200, PT ;  /* 0x000002000400780c */ /* 0x000fe20003f06070 */
[C---:B-1---5:R-:W-:Y:S02]  /*9ca0*/  IMAD R23, R2.reuse, 0x800, R23 ;  /* 0x0000080002177824 */ /* 0x062fe400078e0217 */
[----:B--2---:R-:W-:-:S03]  /*9cb0*/  IMAD R25, R2, 0x800, R25 ;  /* 0x0000080002197824 */ /* 0x004fc600078e0219 */
[----:B------:R0:W-:Y:S01]  /*9cc0*/  STG.E desc[UR6][R14.64], R23 ;  /* 0x000000170e007986 */ /* 0x0001e2000c101906 */
[----:B---3--:R-:W-:-:S03]  /*9cd0*/  IMAD R27, R2, 0x800, R27 ;  /* 0x00000800021b7824 */ /* 0x008fc600078e021b */
[----:B------:R0:W-:Y:S01]  /*9ce0*/  STG.E desc[UR6][R20.64], R25 ;  /* 0x0000001914007986 */ /* 0x0001e2000c101906 */
[----:B----4-:R-:W-:-:S03]  /*9cf0*/  IMAD R29, R2, 0x800, R29 ;  /* 0x00000800021d7824 */ /* 0x010fc600078e021d */
[----:B------:R0:W-:Y:S04]  /*9d00*/  STG.E desc[UR6][R18.64], R27 ;  /* 0x0000001b12007986 */ /* 0x0001e8000c101906 */
[----:B------:R0:W-:Y:S01]  /*9d10*/  STG.E desc[UR6][R16.64], R29 ;  /* 0x0000001d10007986 */ /* 0x0001e2000c101906 */
[----:B------:R-:W-:Y:S05]  /*9d20*/  @!P0 BRA `(.L_x_283) ;  /* 0xfffffffc00a08947 */ /* 0x000fea000383ffff */
[----:B------:R-:W-:Y:S05]  /*9d30*/  EXIT ;  /* 0x000000000000794d */ /* 0x000fea0003800000 */
        .weak           $__internal_0_$__cuda_sm20_div_u16
        .type           $__internal_0_$__cuda_sm20_div_u16,@function
        .size           $__internal_0_$__cuda_sm20_div_u16,($__internal_1_$__cuda_sm3x_div_rn_noftz_f32_slowpath - $__internal_0_$__cuda_sm20_div_u16)
$__internal_0_$__cuda_sm20_div_u16:
[----:B------:R-:W0:Y:S01]  /*9d40*/  I2F.U16 R3, R2 ;  /* 0x0000000200037306 */ /* 0x000e220000101000 */
[----:B------:R-:W-:Y:S01]  /*9d50*/  IMAD.MOV.U32 R9, RZ, RZ, 0x4b800000 ;  /* 0x4b800000ff097424 */ /* 0x000fe200078e00ff */
[----:B------:R-:W-:Y:S02]  /*9d60*/  I2FP.F32.U32.RZ R0, R0 ;  /* 0x0000000000007245 */ /* 0x000fe4000020d000 */
[C---:B0-----:R-:W-:Y:S02]  /*9d70*/  FSETP.GEU.AND P1, PT, |R3|.reuse, 1.175494350822287508e-38, PT ;  /* 0x008000000300780b */ /* 0x041fe40003f2e200 */
[----:B------:R-:W-:Y:S02]  /*9d80*/  FSETP.GT.AND P0, PT, |R3|, 8.50705917302346158658e+37, PT ;  /* 0x7e8000000300780b */ /* 0x000fe40003f04200 */
[----:B------:R-:W-:-:S04]  /*9d90*/  FSEL R9, R9, 1, !P1 ;  /* 0x3f80000009097808 */ /* 0x000fc80004800000 */
[----:B------:R-:W-:Y:S02]  /*9da0*/  FSEL R10, R9, 0.25, !P0 ;  /* 0x3e800000090a7808 */ /* 0x000fe40004000000 */
[----:B------:R-:W-:Y:S01]  /*9db0*/  ISETP.NE.U32.AND P0, PT, R2, RZ, PT ;  /* 0x000000ff0200720c */ /* 0x000fe20003f05070 */
[----:B------:R-:W-:Y:S02]  /*9dc0*/  IMAD.MOV.U32 R2, RZ, RZ, R11 ;  /* 0x000000ffff027224 */ /* 0x000fe400078e000b */
[----:B------:R-:W-:-:S06]  /*9dd0*/  FMUL R9, R3, R10 ;  /* 0x0000000a03097220 */ /* 0x000fcc0000400000 */
[----:B------:R-:W0:Y:S02]  /*9de0*/  MUFU.RCP R9, R9 ;  /* 0x0000000900097308 */ /* 0x000e240000001000 */
[----:B0-----:R-:W-:-:S05]  /*9df0*/  FMUL R10, R10, R9 ;  /* 0x000000090a0a7220 */ /* 0x001fca0000400000 */
[----:B------:R-:W-:-:S05]  /*9e00*/  IADD3 R3, PT, PT, R10, 0x2, RZ ;  /* 0x000000020a037810 */ /* 0x000fca0007ffe0ff */
[----:B------:R-:W-:Y:S01]  /*9e10*/  FMUL.RZ R0, R0, R3 ;  /* 0x0000000300007220 */ /* 0x000fe2000040c000 */
[----:B------:R-:W-:-:S05]  /*9e20*/  IMAD.MOV.U32 R3, RZ, RZ, 0x0 ;  /* 0x00000000ff037424 */ /* 0x000fca00078e00ff */
[----:B------:R-:W0:Y:S02]  /*9e30*/  F2I.U32.TRUNC.NTZ R0, R0 ;  /* 0x0000000000007305 */ /* 0x000e24000020f000 */
[----:B0-----:R-:W-:Y:S01]  /*9e40*/  LOP3.LUT R10, R0, 0xffff, RZ, 0xc0, !PT ;  /* 0x0000ffff000a7812 */ /* 0x001fe200078ec0ff */
[----:B------:R-:W-:Y:S01]  /*9e50*/  @!P0 IMAD.MOV.U32 R10, RZ, RZ, -0x1 ;  /* 0xffffffffff0a8424 */ /* 0x000fe200078e00ff */
[----:B------:R-:W-:Y:S06]  /*9e60*/  RET.REL.NODEC R2 `(_Z20bitonic_phase_kernelPKfPKiS2_Pi) ;  /* 0xffffff6002647950 */ /* 0x000fec0003c3ffff */
        .weak           $__internal_1_$__cuda_sm3x_div_rn_noftz_f32_slowpath
        .type           $__internal_1_$__cuda_sm3x_div_rn_noftz_f32_slowpath,@function
        .size           $__internal_1_$__cuda_sm3x_div_rn_noftz_f32_slowpath,(.L_x_333 - $__internal_1_$__cuda_sm3x_div_rn_noftz_f32_slowpath)
$__internal_1_$__cuda_sm3x_div_rn_noftz_f32_slowpath:
[----:B------:R-:W-:Y:S01]  /*9e70*/  SHF.R.U32.HI R2, RZ, 0x17, R9 ;  /* 0x00000017ff027819 */ /* 0x000fe20000011609 */
[----:B------:R-:W-:Y:S01]  /*9e80*/  BSSY.RECONVERGENT B2, `(.L_x_284) ;  /* 0x0000066000027945 */ /* 0x000fe20003800200 */
[----:B------:R-:W-:Y:S01]  /*9e90*/  SHF.R.U32.HI R23, RZ, 0x17, R0 ;  /* 0x00000017ff177819 */ /* 0x000fe20000011600 */
[----:B------:R-:W-:Y:S01]  /*9ea0*/  IMAD.MOV.U32 R25, RZ, RZ, 0x477fff00 ;  /* 0x477fff00ff197424 */ /* 0x000fe200078e00ff */
[----:B------:R-:W-:Y:S02]  /*9eb0*/  LOP3.LUT R2, R2, 0xff, RZ, 0xc0, !PT ;  /* 0x000000ff02027812 */ /* 0x000fe400078ec0ff */
[----:B------:R-:W-:-:S03]  /*9ec0*/  LOP3.LUT R23, R23, 0xff, RZ, 0xc0, !PT ;  /* 0x000000ff17177812 */ /* 0x000fc600078ec0ff */
[----:B------:R-:W-:Y:S02]  /*9ed0*/  VIADD R3, R2, 0xffffffff ;  /* 0xffffffff02037836 */ /* 0x000fe40000000000 */
[----:B------:R-:W-:-:S03]  /*9ee0*/  VIADD R21, R23, 0xffffffff ;  /* 0xffffffff17157836 */ /* 0x000fc60000000000 */
[----:B------:R-:W-:-:S04]  /*9ef0*/  ISETP.GT.U32.AND P0, PT, R3, 0xfd, PT ;  /* 0x000000fd0300780c */ /* 0x000fc80003f04070 */
[----:B------:R-:W-:-:S13]  /*9f00*/  ISETP.GT.U32.OR P0, PT, R21, 0xfd, P0 ;  /* 0x000000fd1500780c */ /* 0x000fda0000704470 */
[----:B------:R-:W-:Y:S01]  /*9f10*/  @!P0 IMAD.MOV.U32 R21, RZ, RZ, RZ ;  /* 0x000000ffff158224 */ /* 0x000fe200078e00ff */
[----:B------:R-:W-:Y:S06]  /*9f20*/  @!P0 BRA `(.L_x_285) ;  /* 0x0000000000688947 */ /* 0x000fec0003800000 */
[----:B------:R-:W-:Y:S01]  /*9f30*/  IMAD.MOV.U32 R3, RZ, RZ, 0x477fff00 ;  /* 0x477fff00ff037424 */ /* 0x000fe200078e00ff */
[----:B------:R-:W-:-:S04]  /*9f40*/  FSETP.GTU.FTZ.AND P0, PT, |R0|, +INF , PT ;  /* 0x7f8000000000780b */ /* 0x000fc80003f1c200 */
[----:B------:R-:W-:-:S04]  /*9f50*/  FSETP.GTU.FTZ.AND P1, PT, |R3|, +INF , PT ;  /* 0x7f8000000300780b */ /* 0x000fc80003f3c200 */
[----:B------:R-:W-:-:S13]  /*9f60*/  PLOP3.LUT P0, PT, P0, P1, PT, 0xf8, 0x8f ;  /* 0x00000000008f781c */ /* 0x000fda0000703f70 */
[----:B------:R-:W-:Y:S05]  /*9f70*/  @P0 BRA `(.L_x_286) ;  /* 0x0000000400540947 */ /* 0x000fea0003800000 */
[----:B------:R-:W-:-:S13]  /*9f80*/  LOP3.LUT P0, RZ, R25, 0x7fffffff, R0, 0xc8, !PT ;  /* 0x7fffffff19ff7812 */ /* 0x000fda000780c800 */
[----:B------:R-:W-:Y:S05]  /*9f90*/  @!P0 BRA `(.L_x_287) ;  /* 0x0000000400448947 */ /* 0x000fea0003800000 */
[C---:B------:R-:W-:Y:S02]  /*9fa0*/  FSETP.NEU.FTZ.AND P2, PT, |R0|.reuse, +INF , PT ;  /* 0x7f8000000000780b */ /* 0x040fe40003f5d200 */
[----:B------:R-:W-:Y:S02]  /*9fb0*/  FSETP.NEU.FTZ.AND P1, PT, |R3|, +INF , PT ;  /* 0x7f8000000300780b */ /* 0x000fe40003f3d200 */
[----:B------:R-:W-:-:S11]  /*9fc0*/  FSETP.NEU.FTZ.AND P0, PT, |R0|, +INF , PT ;  /* 0x7f8000000000780b */ /* 0x000fd60003f1d200 */
[----:B------:R-:W-:Y:S05]  /*9fd0*/  @!P1 BRA !P2, `(.L_x_287) ;  /* 0x0000000400349947 */ /* 0x000fea0005000000 */
[----:B------:R-:W-:-:S04]  /*9fe0*/  LOP3.LUT P2, RZ, R0, 0x7fffffff, RZ, 0xc0, !PT ;  /* 0x7fffffff00ff7812 */ /* 0x000fc8000784c0ff */
[----:B------:R-:W-:-:S13]  /*9ff0*/  PLOP3.LUT P1, PT, P1, P2, PT, 0x2f, 0xf2 ;  /* 0x0000000000f2781c */ /* 0x000fda0000f24577 */
[----:B------:R-:W-:Y:S05]  /*a000*/  @P1 BRA `(.L_x_288) ;  /* 0x0000000400201947 */ /* 0x000fea0003800000 */
[----:B------:R-:W-:-:S04]  /*a010*/  LOP3.LUT P1, RZ, R25, 0x7fffffff, RZ, 0xc0, !PT ;  /* 0x7fffffff19ff7812 */ /* 0x000fc8000782c0ff */
[----:B------:R-:W-:-:S13]  /*a020*/  PLOP3.LUT P0, PT, P0, P1, PT, 0x2f, 0xf2 ;  /* 0x0000000000f2781c */ /* 0x000fda0000702577 */
[----:B------:R-:W-:Y:S05]  /*a030*/  @P0 BRA `(.L_x_289) ;  /* 0x0000000400080947 */ /* 0x000fea0003800000 */
[----:B------:R-:W-:-:S04]  /*a040*/  IADD3 R21, PT, PT, R23, -0x1, RZ ;  /* 0xffffffff17157810 */ /* 0x000fc80007ffe0ff */
[----:B------:R-:W-:Y:S01]  /*a050*/  ISETP.GE.AND P0, PT, R21, RZ, PT ;  /* 0x000000ff1500720c */ /* 0x000fe20003f06270 */
[----:B------:R-:W-:-:S05]  /*a060*/  VIADD R21, R2, 0xffffffff ;  /* 0xffffffff02157836 */ /* 0x000fca0000000000 */
[----:B------:R-:W-:-:S07]  /*a070*/  ISETP.GE.AND P1, PT, R21, RZ, PT ;  /* 0x000000ff1500720c */ /* 0x000fce0003f26270 */
[----:B------:R-:W-:Y:S02]  /*a080*/  @P0 IMAD.MOV.U32 R21, RZ, RZ, RZ ;  /* 0x000000ffff150224 */ /* 0x000fe400078e00ff */
[----:B------:R-:W-:Y:S01]  /*a090*/  @!P0 FFMA R0, R0, 1.84467440737095516160e+19, RZ ;  /* 0x5f80000000008823 */ /* 0x000fe200000000ff */
[----:B------:R-:W-:-:S03]  /*a0a0*/  @!P0 IMAD.MOV.U32 R21, RZ, RZ, -0x40 ;  /* 0xffffffc0ff158424 */ /* 0x000fc600078e00ff */
[----:B------:R-:W-:Y:S01]  /*a0b0*/  @!P1 FFMA R25, R3, 1.84467440737095516160e+19, RZ ;  /* 0x5f80000003199823 */ /* 0x000fe200000000ff */
[----:B------:R-:W-:-:S07]  /*a0c0*/  @!P1 VIADD R21, R21, 0x40 ;  /* 0x0000004015159836 */ /* 0x000fce0000000000 */
.L_x_285:
[----:B------:R-:W-:Y:S01]  /*a0d0*/  LEA R36, R2, 0xc0800000, 0x17 ;  /* 0xc080000002247811 */ /* 0x000fe200078eb8ff */
[----:B------:R-:W-:Y:S01]  /*a0e0*/  VIADD R23, R23, 0xffffff81 ;  /* 0xffffff8117177836 */ /* 0x000fe20000000000 */
[----:B------:R-:W-:Y:S03]  /*a0f0*/  BSSY.RECONVERGENT B3, `(.L_x_290) ;  /* 0x0000035000037945 */ /* 0x000fe60003800200 */
[----:B------:R-:W-:Y:S02]  /*a100*/  IMAD.IADD R27, R25, 0x1, -R36 ;  /* 0x00000001191b7824 */ /* 0x000fe400078e0a24 */
[C---:B------:R-:W-:Y:S01]  /*a110*/  IMAD R0, R23.reuse, -0x800000, R0 ;  /* 0xff80000017007824 */ /* 0x040fe200078e0200 */
[----:B------:R-:W-:Y:S01]  /*a120*/  IADD3 R23, PT, PT, R23, 0x7f, -R2 ;  /* 0x0000007f17177810 */ /* 0x000fe20007ffe802 */
[----:B------:R-:W0:Y:S01]  /*a130*/  MUFU.RCP R36, R27 ;  /* 0x0000001b00247308 */ /* 0x000e220000001000 */
[----:B------:R-:W-:-:S03]  /*a140*/  FADD.FTZ R3, -R27, -RZ ;  /* 0x800000ff1b037221 */ /* 0x000fc60000010100 */
[----:B------:R-:W-:Y:S02]  /*a150*/  IMAD.IADD R23, R23, 0x1, R21 ;  /* 0x0000000117177824 */ /* 0x000fe400078e0215 */
[----:B0-----:R-:W-:-:S04]  /*a160*/  FFMA R25, R36, R3, 1 ;  /* 0x3f80000024197423 */ /* 0x001fc80000000003 */
[----:B------:R-:W-:-:S04]  /*a170*/  FFMA R36, R36, R25, R36 ;  /* 0x0000001924247223 */ /* 0x000fc80000000024 */
[----:B------:R-:W-:-:S04]  /*a180*/  FFMA R25, R0, R36, RZ ;  /* 0x0000002400197223 */ /* 0x000fc800000000ff */
[----:B------:R-:W-:-:S04]  /*a190*/  FFMA R29, R3, R25, R0 ;  /* 0x00000019031d7223 */ /* 0x000fc80000000000 */
[----:B------:R-:W-:-:S04]  /*a1a0*/  FFMA R25, R36, R29, R25 ;  /* 0x0000001d24197223 */ /* 0x000fc80000000019 */
[----:B------:R-:W-:-:S04]  /*a1b0*/  FFMA R0, R3, R25, R0 ;  /* 0x0000001903007223 */ /* 0x000fc80000000000 */
[----:B------:R-:W-:-:S05]  /*a1c0*/  FFMA R3, R36, R0, R25 ;  /* 0x0000000024037223 */ /* 0x000fca0000000019 */
[----:B------:R-:W-:-:S04]  /*a1d0*/  SHF.R.U32.HI R2, RZ, 0x17, R3 ;  /* 0x00000017ff027819 */ /* 0x000fc80000011603 */
[----:B------:R-:W-:-:S05]  /*a1e0*/  LOP3.LUT R2, R2, 0xff, RZ, 0xc0, !PT ;  /* 0x000000ff02027812 */ /* 0x000fca00078ec0ff */
[----:B------:R-:W-:-:S05]  /*a1f0*/  IMAD.IADD R2, R2, 0x1, R23 ;  /* 0x0000000102027824 */ /* 0x000fca00078e0217 */
[----:B------:R-:W-:-:S04]  /*a200*/  IADD3 R21, PT, PT, R2, -0x1, RZ ;  /* 0xffffffff02157810 */ /* 0x000fc80007ffe0ff */
[----:B------:R-:W-:-:S13]  /*a210*/  ISETP.GE.U32.AND P0, PT, R21, 0xfe, PT ;  /* 0x000000fe1500780c */ /* 0x000fda0003f06070 */
[----:B------:R-:W-:Y:S05]  /*a220*/  @!P0 BRA `(.L_x_291) ;  /* 0x0000000000808947 */ /* 0x000fea0003800000 */
[----:B------:R-:W-:-:S13]  /*a230*/  ISETP.GT.AND P0, PT, R2, 0xfe, PT ;  /* 0x000000fe0200780c */ /* 0x000fda0003f04270 */
[----:B------:R-:W-:Y:S05]  /*a240*/  @P0 BRA `(.L_x_292) ;  /* 0x00000000006c0947 */ /* 0x000fea0003800000 */
[----:B------:R-:W-:-:S13]  /*a250*/  ISETP.GE.AND P0, PT, R2, 0x1, PT ;  /* 0x000000010200780c */ /* 0x000fda0003f06270 */
[----:B------:R-:W-:Y:S05]  /*a260*/  @P0 BRA `(.L_x_293) ;  /* 0x0000000000740947 */ /* 0x000fea0003800000 */
[----:B------:R-:W-:Y:S02]  /*a270*/  ISETP.GE.AND P0, PT, R2, -0x18, PT ;  /* 0xffffffe80200780c */ /* 0x000fe40003f06270 */
[----:B------:R-:W-:-:S11]  /*a280*/  LOP3.LUT R3, R3, 0x80000000, RZ, 0xc0, !PT ;  /* 0x8000000003037812 */ /* 0x000fd600078ec0ff */
[----:B------:R-:W-:Y:S05]  /*a290*/  @!P0 BRA `(.L_x_293) ;  /* 0x0000000000688947 */ /* 0x000fea0003800000 */
[-CC-:B------:R-:W-:Y:S01]  /*a2a0*/  FFMA.RZ R21, R36, R0.reuse, R25.reuse ;  /* 0x0000000024157223 */ /* 0x180fe2000000c019 */
[C---:B------:R-:W-:Y:S02]  /*a2b0*/  ISETP.NE.AND P2, PT, R2.reuse, RZ, PT ;  /* 0x000000ff0200720c */ /* 0x040fe40003f45270 */
[----:B------:R-:W-:Y:S02]  /*a2c0*/  ISETP.NE.AND P1, PT, R2, RZ, PT ;  /* 0x000000ff0200720c */ /* 0x000fe40003f25270 */
[----:B------:R-:W-:Y:S01]  /*a2d0*/  LOP3.LUT R23, R21, 0x7fffff, RZ, 0xc0, !PT ;  /* 0x007fffff15177812 */ /* 0x000fe200078ec0ff */
[CCC-:B------:R-:W-:Y:S01]  /*a2e0*/  FFMA.RP R21, R36.reuse, R0.reuse, R25.reuse ;  /* 0x0000000024157223 */ /* 0x1c0fe20000008019 */
[----:B------:R-:W-:Y:S01]  /*a2f0*/  FFMA.RM R0, R36, R0, R25 ;  /* 0x0000000024007223 */ /* 0x000fe20000004019 */
[----:B------:R-:W-:Y:S01]  /*a300*/  VIADD R36, R2, 0x20 ;  /* 0x0000002002247836 */ /* 0x000fe20000000000 */
[----:B------:R-:W-:Y:S01]  /*a310*/  LOP3.LUT R23, R23, 0x800000, RZ, 0xfc, !PT ;  /* 0x0080000017177812 */ /* 0x000fe200078efcff */
[----:B------:R-:W-:-:S02]  /*a320*/  IMAD.MOV R2, RZ, RZ, -R2 ;  /* 0x000000ffff027224 */ /* 0x000fc400078e0a02 */
[----:B------:R-:W-:Y:S02]  /*a330*/  FSETP.NEU.FTZ.AND P0, PT, R21, R0, PT ;  /* 0x000000001500720b */ /* 0x000fe40003f1d000 */
[----:B------:R-:W-:Y:S02]  /*a340*/  SHF.L.U32 R36, R23, R36, RZ ;  /* 0x0000002417247219 */ /* 0x000fe400000006ff */
[----:B------:R-:W-:Y:S02]  /*a350*/  SEL R0, R2, RZ, P2 ;  /* 0x000000ff02007207 */ /* 0x000fe40001000000 */
[----:B------:R-:W-:Y:S02]  /*a360*/  ISETP.NE.AND P1, PT, R36, RZ, P1 ;  /* 0x000000ff2400720c */ /* 0x000fe40000f25270 */
[----:B------:R-:W-:Y:S02]  /*a370*/  SHF.R.U32.HI R0, RZ, R0, R23 ;  /* 0x00000000ff007219 */ /* 0x000fe40000011617 */
[----:B------:R-:W-:-:S02]  /*a380*/  PLOP3.LUT P0, PT, P0, P1, PT, 0xf8, 0x8f ;  /* 0x00000000008f781c */ /* 0x000fc40000703f70 */
[----:B------:R-:W-:Y:S02]  /*a390*/  SHF.R.U32.HI R21, RZ, 0x1, R0 ;  /* 0x00000001ff157819 */ /* 0x000fe40000011600 */
[----:B------:R-:W-:-:S04]  /*a3a0*/  SEL R2, RZ, 0x1, !P0 ;  /* 0x00000001ff027807 */ /* 0x000fc80004000000 */
[----:B------:R-:W-:-:S04]  /*a3b0*/  LOP3.LUT R23, R2, 0x1, R21, 0xf8, !PT ;  /* 0x0000000102177812 */ /* 0x000fc800078ef815 */
[----:B------:R-:W-:-:S05]  /*a3c0*/  LOP3.LUT R0, R23, R0, RZ, 0xc0, !PT ;  /* 0x0000000017007212 */ /* 0x000fca00078ec0ff */
[----:B------:R-:W-:-:S05]  /*a3d0*/  IMAD.IADD R0, R21, 0x1, R0 ;  /* 0x0000000115007824 */ /* 0x000fca00078e0200 */
[----:B------:R-:W-:Y:S01]  /*a3e0*/  LOP3.LUT R3, R0, R3, RZ, 0xfc, !PT ;  /* 0x0000000300037212 */ /* 0x000fe200078efcff */
[----:B------:R-:W-:Y:S06]  /*a3f0*/  BRA `(.L_x_293) ;  /* 0x0000000000107947 */ /* 0x000fec0003800000 */
.L_x_292:
[----:B------:R-:W-:-:S04]  /*a400*/  LOP3.LUT R3, R3, 0x80000000, RZ, 0xc0, !PT ;  /* 0x8000000003037812 */ /* 0x000fc800078ec0ff */
[----:B------:R-:W-:Y:S01]  /*a410*/  LOP3.LUT R3, R3, 0x7f800000, RZ, 0xfc, !PT ;  /* 0x7f80000003037812 */ /* 0x000fe200078efcff */
[----:B------:R-:W-:Y:S06]  /*a420*/  BRA `(.L_x_293) ;  /* 0x0000000000047947 */ /* 0x000fec0003800000 */
.L_x_291:
[----:B------:R-:W-:-:S07]  /*a430*/  IMAD R3, R23, 0x800000, R3 ;  /* 0x0080000017037824 */ /* 0x000fce00078e0203 */
.L_x_293:
[----:B------:R-:W-:Y:S05]  /*a440*/  BSYNC.RECONVERGENT B3 ;  /* 0x0000000000037941 */ /* 0x000fea0003800200 */
.L_x_290:
[----:B------:R-:W-:Y:S05]  /*a450*/  BRA `(.L_x_294) ;  /* 0x0000000000207947 */ /* 0x000fea0003800000 */
.L_x_289:
[----:B------:R-:W-:-:S04]  /*a460*/  LOP3.LUT R0, R25, 0x80000000, R0, 0x48, !PT ;  /* 0x8000000019007812 */ /* 0x000fc800078e4800 */
[----:B------:R-:W-:Y:S01]  /*a470*/  LOP3.LUT R3, R0, 0x7f800000, RZ, 0xfc, !PT ;  /* 0x7f80000000037812 */ /* 0x000fe200078efcff */
[----:B------:R-:W-:Y:S06]  /*a480*/  BRA `(.L_x_294) ;  /* 0x0000000000147947 */ /* 0x000fec0003800000 */
.L_x_288:
[----:B------:R-:W-:Y:S01]  /*a490*/  LOP3.LUT R3, R25, 0x80000000, R0, 0x48, !PT ;  /* 0x8000000019037812 */ /* 0x000fe200078e4800 */
[----:B------:R-:W-:Y:S06]  /*a4a0*/  BRA `(.L_x_294) ;  /* 0x00000000000c7947 */ /* 0x000fec0003800000 */
.L_x_287:
[----:B------:R-:W0:Y:S01]  /*a4b0*/  MUFU.RSQ R3, -QNAN ;  /* 0xffc0000000037908 */ /* 0x000e220000001400 */
[----:B------:R-:W-:Y:S05]  /*a4c0*/  BRA `(.L_x_294) ;  /* 0x0000000000047947 */ /* 0x000fea0003800000 */
.L_x_286:
[----:B------:R-:W-:-:S07]  /*a4d0*/  FADD.FTZ R3, R0, R3 ;  /* 0x0000000300037221 */ /* 0x000fce0000010000 */
.L_x_294:
[----:B------:R-:W-:Y:S05]  /*a4e0*/  BSYNC.RECONVERGENT B2 ;  /* 0x0000000000027941 */ /* 0x000fea0003800200 */
.L_x_284:
[----:B0-----:R-:W-:Y:S02]  /*a4f0*/  IMAD.MOV.U32 R0, RZ, RZ, R3 ;  /* 0x000000ffff007224 */ /* 0x001fe400078e0003 */
[----:B------:R-:W-:Y:S02]  /*a500*/  IMAD.MOV.U32 R2, RZ, RZ, R19 ;  /* 0x000000ffff027224 */ /* 0x000fe400078e0013 */
[----:B------:R-:W-:-:S04]  /*a510*/  IMAD.MOV.U32 R3, RZ, RZ, 0x0 ;  /* 0x00000000ff037424 */ /* 0x000fc800078e00ff */
[----:B------:R-:W-:Y:S05]  /*a520*/  RET.REL.NODEC R2 `(_Z20bitonic_phase_kernelPKfPKiS2_Pi) ;  /* 0xffffff5802b47950 */ /* 0x000fea0003c3ffff */
.L_x_295:
[----:B------:R-:W-:-:S00]  /*a530*/  BRA `(.L_x_295) ;  /* 0xfffffffc00fc7947 */ /* 0x000fc0000383ffff */
[----:B------:R-:W-:-:S00]  /*a540*/  NOP ;  /* 0x0000000000007918 */ /* 0x000fc00000000000 */
        /* <DEDUP_REMOVED lines=11> */
.L_x_333:


//--------------------- .text._Z17gemv_phase_kernelPK6__halfS1_S1_PfPiS3_ --------------------------
	.section	.text._Z17gemv_phase_kernelPK6__halfS1_S1_PfPiS3_,"ax",@progbits
	.align	128
        .global         _Z17gemv_phase_kernelPK6__halfS1_S1_PfPiS3_
        .type           _Z17gemv_phase_kernelPK6__halfS1_S1_PfPiS3_,@function
        .size           _Z17gemv_phase_kernelPK6__halfS1_S1_PfPiS3_,(.L_x_334 - _Z17gemv_phase_kernelPK6__halfS1_S1_PfPiS3_)
        .other          _Z17gemv_phase_kernelPK6__halfS1_S1_PfPiS3_,@"STO_CUDA_ENTRY STV_DEFAULT"
_Z17gemv_phase_kernelPK6__halfS1_S1_PfPiS3_:
.text._Z17gemv_phase_kernelPK6__halfS1_S1_PfPiS3_:
[----:B------:R-:W-:Y:S01]  /*0000*/  LDC R1, c[0x0][0x37c] ;  /* 0x0000df00ff017b82 */ /* 0x000fe20000000800 */
[----:B------:R-:W1:Y:S07]  /*0010*/  S2R R15, SR_TID.X ;  /* 0x00000000000f7919 */ /* 0x000e6e0000002100 */
[----:B------:R-:W2:Y:S01]  /*0020*/  S2UR UR8, SR_CTAID.X ;  /* 0x00000000000879c3 */ /* 0x000ea20000002500 */
[----:B------:R-:W3:Y:S01]  /*0030*/  LDCU.64 UR12, c[0x0][0x358] ;  /* 0x00006b00ff0c77ac */ /* 0x000ee20008000a00 */
[----:B------:R-:W4:Y:S06]  /*0040*/  LDCU.64 UR10, c[0x0][0x390] ;  /* 0x00007200ff0a77ac */ /* 0x000f2c0008000a00 */
[----:B------:R-:W5:Y:S08]  /*0050*/  LDC.64 R6, c[0x0][0x390] ;  /* 0x0000e400ff067b82 */ /* 0x000f700000000a00 */
[----:B------:R-:W3:Y:S01]  /*0060*/  LDC.64 R4, c[0x0][0x388] ;  /* 0x0000e200ff047b82 */ /* 0x000ee20000000a00 */
[----:B--2---:R-:W-:-:S07]  /*0070*/  UIMAD.WIDE.U32 UR4, UR8, 0x66666667, URZ ;  /* 0x66666667080478a5 */ /* 0x004fce000f8e00ff */
[----:B------:R-:W2:Y:S01]  /*0080*/  S2UR UR7, SR_CgaCtaId ;  /* 0x00000000000779c3 */ /* 0x000ea20000008800 */
[----:B------:R-:W-:Y:S01]  /*0090*/  USHF.R.U32.HI UR5, URZ, 0x1, UR5 ;  /* 0x00000001ff057899 */ /* 0x000fe20008011605 */
[C---:B-1----:R-:W-:Y:S01]  /*00a0*/  SHF.L.U32 R0, R15.reuse, 0x3, RZ ;  /* 0x000000030f007819 */ /* 0x042fe200000006ff */
[----:B------:R-:W-:Y:S01]  /*00b0*/  UMOV UR4, 0x400 ;  /* 0x0000040000047882 */ /* 0x000fe20000000000 */
[----:B------:R-:W-:Y:S01]  /*00c0*/  SHF.L.U32 R2, R15, 0x4, RZ ;  /* 0x000000040f027819 */ /* 0x000fe200000006ff */
[----:B------:R-:W-:Y:S01]  /*00d0*/  UIADD3 UR6, UPT, UPT, UR4, 0x4100, URZ ;  /* 0x0000410004067890 */ /* 0x000fe2000fffe0ff */
[----:B------:R-:W-:Y:S02]  /*00e0*/  LOP3.LUT R0, R0, 0x78, RZ, 0xc0, !PT ;  /* 0x0000007800007812 */ /* 0x000fe400078ec0ff */
[----:B------:R-:W-:Y:S02]  /*00f0*/  MOV R3, UR5 ;  /* 0x0000000500037c02 */ /* 0x000fe40008000f00 */
[----:B------:R-:W-:-:S02]  /*0100*/  LOP3.LUT R8, R2, 0x3f00, RZ, 0xc0, !PT ;  /* 0x00003f0002087812 */ /* 0x000fc400078ec0ff */
[CC--:B------:R-:W-:Y:S02]  /*0110*/  LEA R17, R3.reuse, R0.reuse, 0x7 ;  /* 0x0000000003117211 */ /* 0x0c0fe400078e38ff */
[----:B------:R-:W-:Y:S02]  /*0120*/  SHF.R.U32.HI R2, RZ, 0x3, R15 ;  /* 0x00000003ff027819 */ /* 0x000fe4000001160f */
[----:B------:R-:W-:Y:S01]  /*0130*/  LOP3.LUT R13, R8, R0, RZ, 0xfc, !PT ;  /* 0x00000000080d7212 */ /* 0x000fe200078efcff */
[----:B------:R-:W-:Y:S01]  /*0140*/  IMAD R3, R3, 0x980, R17 ;  /* 0x0000098003037824 */ /* 0x000fe200078e0211 */
[----:B------:R-:W-:Y:S01]  /*0150*/  LOP3.LUT R2, R2, 0x7e, RZ, 0xc0, !PT ;  /* 0x0000007e02027812 */ /* 0x000fe200078ec0ff */
[----:B--2---:R-:W-:-:S03]  /*0160*/  ULEA UR6, UR7, UR6, 0x18 ;  /* 0x0000000607067291 */ /* 0x004fc6000f8ec0ff */
[CC--:B------:R-:W-:Y:S02]  /*0170*/  IADD3 R19, PT, PT, R3.reuse, R8.reuse, RZ ;  /* 0x0000000803137210 */ /* 0x0c0fe40007ffe0ff */
[----:B------:R-:W-:Y:S02]  /*0180*/  IADD3 R3, P0, PT, R3, R8, RZ ;  /* 0x0000000803037210 */ /* 0x000fe40007f1e0ff */
[C---:B------:R-:W-:Y:S01]  /*0190*/  ISETP.GT.U32.AND P1, PT, R2.reuse, 0x13, PT ;  /* 0x000000130200780c */ /* 0x040fe20003f24070 */
[----:B-----5:R-:W-:Y:S01]  /*01a0*/  IMAD.WIDE.U32 R18, R19, 0x2, R6 ;  /* 0x0000000213127825 */ /* 0x020fe200078e0006 */
[----:B------:R-:W-:Y:S02]  /*01b0*/  IADD3.X R0, PT, PT, RZ, RZ, RZ, P0, !PT ;  /* 0x000000ffff007210 */ /* 0x000fe400007fe4ff */
[----:B----4-:R-:W-:Y:S01]  /*01c0*/  LEA R20, P2, R3, UR10, 0x1 ;  /* 0x0000000a03147c11 */ /* 0x010fe2000f8408ff */
[----:B---3--:R-:W-:Y:S01]  /*01d0*/  IMAD.WIDE.U32 R6, R17, 0x2, R4 ;  /* 0x0000000211067825 */ /* 0x008fe200078e0004 */
[----:B------:R-:W-:-:S02]  /*01e0*/  ISETP.GT.U32.AND P0, PT, R2, 0x12, PT ;  /* 0x000000120200780c */ /* 0x000fc40003f04070 */
[----:B------:R-:W-:Y:S02]  /*01f0*/  LEA.HI.X R21, R3, UR11, R0, 0x1, P2 ;  /* 0x0000000b03157c11 */ /* 0x000fe400090f0c00 */
[C---:B------:R-:W-:Y:S01]  /*0200*/  ISETP.GT.U32.AND P2, PT, R2.reuse, 0x3, PT ;  /* 0x000000030200780c */ /* 0x040fe20003f44070 */
[----:B------:R-:W2:Y:S01]  /*0210*/  LDG.E.128.CONSTANT R4, desc[UR12][R6.64] ;  /* 0x0000000c06047981 */ /* 0x000ea2000c1e9d00 */
[----:B------:R-:W-:Y:S02]  /*0220*/  ISETP.GT.U32.AND P3, PT, R2, 0x2, PT ;  /* 0x000000020200780c */ /* 0x000fe40003f64070 */
[----:B------:R-:W-:Y:S02]  /*0230*/  IADD3 R22, P4, PT, R20, 0x1000, RZ ;  /* 0x0000100014167810 */ /* 0x000fe40007f9e0ff */
[----:B------:R-:W-:Y:S02]  /*0240*/  LEA R13, R13, UR6, 0x1 ;  /* 0x000000060d0d7c11 */ /* 0x000fe4000f8e08ff */
[----:B------:R-:W-:-:S03]  /*0250*/  IADD3.X R23, PT, PT, RZ, R21, RZ, P4, !PT ;  /* 0x00000015ff177210 */ /* 0x000fc600027fe4ff */
[----:B------:R-:W-:Y:S01]  /*0260*/  @!PT LDS RZ, [RZ] ;  /* 0x00000000fffff984 */ /* 0x000fe20000000800 */
[----:B------:R-:W-:Y:S01]  /*0270*/  @!PT LDS RZ, [RZ] ;  /* 0x00000000fffff984 */ /* 0x000fe20000000800 */
[----:B------:R-:W-:Y:S01]  /*0280*/  @!PT LDS RZ, [RZ] ;  /* 0x00000000fffff984 */ /* 0x000fe20000000800 */
[----:B------:R1:W-:Y:S04]  /*0290*/  LDGSTS.E.BYPASS.128 [R13], desc[UR12][R18.64], !P1 ;  /* 0x00000000120d7fae */ /* 0x0003e8000c98180c */
[----:B------:R3:W-:Y:S04]  /*02a0*/  LDGSTS.E.BYPASS.128 [R13+0x100], desc[UR12][R20.64+0x100], !P0 ;  /* 0x00100100140d7fae */ /* 0x0007e8000c18180c */
[----:B------:R-:W0:Y:S04]  /*02b0*/  LDGDEPBAR ;  /* 0x00000000000079af */ /* 0x000e280000000000 */
[----:B------:R-:W-:Y:S04]  /*02c0*/  LDGSTS.E.BYPASS.128 [R13+0x1000], desc[UR12][R22.64], !P2 ;  /* 0x01000000160d7fae */ /* 0x000fe8000d18180c */
[----:B------:R4:W-:Y:S04]  /*02d0*/  LDGSTS.E.BYPASS.128 [R13+0x1100], desc[UR12][R22.64+0x100], !P3 ;  /* 0x01100100160d7fae */ /* 0x0009e8000d98180c */
[----:B------:R-:W0:Y:S01]  /*02e0*/  LDGDEPBAR ;  /* 0x00000000000079af */ /* 0x000e220000000000 */
[----:B------:R-:W-:-:S04]  /*02f0*/  DEPBAR.LE SB0, 0x1 ;  /* 0x000080400000791a */ /* 0x000fc80000000000 */
[----:B------:R-:W-:Y:S06]  /*0300*/  BAR.SYNC.DEFER_BLOCKING 0x0 ;  /* 0x0000000000007b1d */ /* 0x000fec0000010000 */
[----:B------:R-:W1:Y:S02]  /*0310*/  LDS.128 R8, [R13] ;  /* 0x000000000d087984 */ /* 0x000e640000000c00 */
[--C-:B-1----:R-:W-:Y:S02]  /*0320*/  HADD2.F32 R19, -RZ, R8.reuse.H0_H0 ;  /* 0x20000008ff137230 */ /* 0x102fe40000004100 */
[----:B------:R-:W-:-:S02]  /*0330*/  HADD2.F32 R12, -RZ, R8.H1_H1 ;  /* 0x30000008ff0c7230 */ /* 0x000fc40000004100 */
[--C-:B------:R-:W-:Y:S02]  /*0340*/  HADD2.F32 R14, -RZ, R9.reuse.H0_H0 ;  /* 0x20000009ff0e7230 */ /* 0x100fe40000004100 */
[----:B------:R-:W-:Y:S01]  /*0350*/  HADD2.F32 R9, -RZ, R9.H1_H1 ;  /* 0x30000009ff097230 */ /* 0x000fe20000004100 */
[----:B------:R-:W-:Y:S02]  /*0360*/  UIADD3 UR6, UPT, UPT, UR4, 0x80, URZ ;  /* 0x0000008004067890 */ /* 0x000fe4000fffe0ff */
[----:B------:R-:W-:Y:S02]  /*0370*/  ULEA UR9, UR7, UR4, 0x18 ;  /* 0x0000000407097291 */ /* 0x000fe4000f8ec0ff */
[----:B------:R-:W-:Y:S01]  /*0380*/  ULEA UR6, UR7, UR6, 0x18 ;  /* 0x0000000607067291 */ /* 0x000fe2000f8ec0ff */
[--C-:B--2---:R-:W-:Y:S02]  /*0390*/  HADD2.F32 R0, -RZ, R4.reuse.H0_H0 ;  /* 0x20000004ff007230 */ /* 0x104fe40000004100 */
[----:B------:R-:W-:-:S03]  /*03a0*/  HADD2.F32 R3, -RZ, R4.H1_H1 ;  /* 0x30000004ff037230 */ /* 0x000fc60000004100 */
[----:B------:R-:W-:Y:S01]  /*03b0*/  FFMA R8, R0, R19, RZ ;  /* 0x0000001300087223 */ /* 0x000fe200000000ff */
[----:B------:R-:W-:-:S03]  /*03c0*/  HADD2.F32 R4, -RZ, R5.H0_H0 ;  /* 0x20000005ff047230 */ /* 0x000fc60000004100 */
[----:B------:R-:W-:Y:S01]  /*03d0*/  FFMA R19, R3, R12, R8 ;  /* 0x0000000c03137223 */ /* 0x000fe20000000008 */
[----:B------:R-:W-:-:S03]  /*03e0*/  HADD2.F32 R5, -RZ, R5.H1_H1 ;  /* 0x30000005ff057230 */ /* 0x000fc60000004100 */
[----:B------:R-:W-:Y:S01]  /*03f0*/  FFMA R14, R4, R14, R19 ;  /* 0x0000000e040e7223 */ /* 0x000fe20000000013 */
[----:B------:R-:W-:Y:S02]  /*0400*/  HADD2.F32 R12, -RZ, R6.H0_H0 ;  /* 0x20000006ff0c7230 */ /* 0x000fe40000004100 */
[----:B------:R-:W-:Y:S02]  /*0410*/  HADD2.F32 R8, -RZ, R10.H0_H0 ;  /* 0x2000000aff087230 */ /* 0x000fe40000004100 */
[----:B------:R-:W-:Y:S01]  /*0420*/  FFMA R9, R5, R9, R14 ;  /* 0x0000000905097223 */ /* 0x000fe2000000000e */
[----:B------:R-:W-:Y:S02]  /*0430*/  HADD2.F32 R6, -RZ, R6.H1_H1 ;  /* 0x30000006ff067230 */ /* 0x000fe40000004100 */
[----:B------:R-:W-:Y:S02]  /*0440*/  HADD2.F32 R10, -RZ, R10.H1_H1 ;  /* 0x3000000aff0a7230 */ /* 0x000fe40000004100 */
[----:B------:R-:W-:Y:S01]  /*0450*/  FFMA R9, R12, R8, R9 ;  /* 0x000000080c097223 */ /* 0x000fe20000000009 */
[----:B------:R-:W-:-:S02]  /*0460*/  HADD2.F32 R14, -RZ, R7.H0_H0 ;  /* 0x20000007ff0e7230 */ /* 0x000fc40000004100 */
[----:B------:R-:W-:Y:S02]  /*0470*/  HADD2.F32 R8, -RZ, R11.H0_H0 ;  /* 0x2000000bff087230 */ /* 0x000fe40000004100 */
[----:B------:R-:W-:Y:S01]  /*0480*/  FFMA R9, R6, R10, R9 ;  /* 0x0000000a06097223 */ /* 0x000fe20000000009 */
[----:B------:R-:W-:Y:S02]  /*0490*/  HADD2.F32 R7, -RZ, R7.H1_H1 ;  /* 0x30000007ff077230 */ /* 0x000fe40000004100 */
[----:B------:R-:W-:Y:S02]  /*04a0*/  HADD2.F32 R11, -RZ, R11.H1_H1 ;  /* 0x3000000bff0b7230 */ /* 0x000fe40000004100 */
[----:B------:R-:W-:-:S04]  /*04b0*/  FFMA R8, R14, R8, R9 ;  /* 0x000000080e087223 */ /* 0x000fc80000000009 */
[----:B------:R-:W-:-:S05]  /*04c0*/  FFMA R8, R7, R11, R8 ;  /* 0x0000000b07087223 */ /* 0x000fca0000000008 */
[----:B------:R-:W1:Y:S02]  /*04d0*/  SHFL.BFLY PT, R9, R8, 0x8, 0x1f ;  /* 0x0d001f0008097f89 */ /* 0x000e6400000e0000 */
[----:B-1----:R-:W-:-:S05]  /*04e0*/  FADD R9, R8, R9 ;  /* 0x0000000908097221 */ /* 0x002fca0000000000 */
[----:B------:R-:W1:Y:S02]  /*04f0*/  SHFL.BFLY PT, R10, R9, 0x4, 0x1f ;  /* 0x0c801f00090a7f89 */ /* 0x000e6400000e0000 */
[----:B-1----:R-:W-:-:S05]  /*0500*/  FADD R10, R9, R10 ;  /* 0x0000000a090a7221 */ /* 0x002fca0000000000 */
[----:B------:R-:W1:Y:S02]  /*0510*/  SHFL.BFLY PT, R11, R10, 0x2, 0x1f ;  /* 0x0c401f000a0b7f89 */ /* 0x000e6400000e0000 */
[----:B-1----:R-:W-:-:S05]  /*0520*/  FADD R16, R10, R11 ;  /* 0x0000000b0a107221 */ /* 0x002fca0000000000 */
[----:B------:R-:W1:Y:S01]  /*0530*/  SHFL.BFLY PT, R11, R16, 0x1, 0x1f ;  /* 0x0c201f00100b7f89 */ /* 0x000e6200000e0000 */
[----:B------:R-:W-:-:S04]  /*0540*/  SHF.R.U32.HI R19, RZ, 0x1, R15 ;  /* 0x00000001ff137819 */ /* 0x000fc8000001160f */
[----:B------:R-:W-:Y:S01]  /*0550*/  LOP3.LUT R19, R19, 0x1f8, RZ, 0xc0, !PT ;  /* 0x000001f813137812 */ /* 0x000fe200078ec0ff */
[----:B-1----:R-:W-:-:S05]  /*0560*/  FADD R18, R16, R11 ;  /* 0x0000000b10127221 */ /* 0x002fca0000000000 */
[----:B------:R-:W-:Y:S04]  /*0570*/  STS [R19+UR9], R18 ;  /* 0x0000001213007988 */ /* 0x000fe80008000809 */
[----:B------:R-:W-:Y:S04]  /*0580*/  STS [R19+UR6], R2 ;  /* 0x0000000213007988 */ /* 0x000fe80008000806 */
[----:B------:R-:W3:Y:S02]  /*0590*/  LDS.128 R8, [R13+0x100] ;  /* 0x000100000d087984 */ /* 0x000ee40000000c00 */
[----:B---3--:R-:W-:-:S02]  /*05a0*/  HADD2.F32 R21, -RZ, R8.H0_H0 ;  /* 0x20000008ff157230 */ /* 0x008fc40000004100 */
[----:B------:R-:W-:-:S03]  /*05b0*/  HADD2.F32 R16, -RZ, R8.H1_H1 ;  /* 0x30000008ff107230 */ /* 0x000fc60000004100 */
[----:B------:R-:W-:Y:S01]  /*05c0*/  FFMA R8, R0, R21, RZ ;  /* 0x0000001500087223 */ /* 0x000fe200000000ff */
[----:B------:R-:W-:-:S03]  /*05d0*/  HADD2.F32 R20, -RZ, R9.H0_H0 ;  /* 0x20000009ff147230 */ /* 0x000fc60000004100 */
[----:B------:R-:W-:Y:S01]  /*05e0*/  FFMA R21, R3, R16, R8 ;  /* 0x0000001003157223 */ /* 0x000fe20000000008 */
[----:B------:R-:W-:-:S03]  /*05f0*/  HADD2.F32 R9, -RZ, R9.H1_H1 ;  /* 0x30000009ff097230 */ /* 0x000fc60000004100 */
[----:B------:R-:W-:Y:S01]  /*0600*/  FFMA R20, R4, R20, R21 ;  /* 0x0000001404147223 */ /* 0x000fe20000000015 */
[----:B------:R-:W-:-:S03]  /*0610*/  HADD2.F32 R8, -RZ, R10.H0_H0 ;  /* 0x2000000aff087230 */ /* 0x000fc60000004100 */
[----:B------:R-:W-:Y:S01]  /*0620*/  FFMA R9, R5, R9, R20 ;  /* 0x0000000905097223 */ /* 0x000fe20000000014 */
[----:B------:R-:W-:-:S03]  /*0630*/  HADD2.F32 R10, -RZ, R10.H1_H1 ;  /* 0x3000000aff0a7230 */ /* 0x000fc60000004100 */
[----:B------:R-:W-:Y:S01]  /*0640*/  FFMA R9, R12, R8, R9 ;  /* 0x000000080c097223 */ /* 0x000fe20000000009 */
[----:B------:R-:W-:-:S03]  /*0650*/  HADD2.F32 R8, -RZ, R11.H0_H0 ;  /* 0x2000000bff087230 */ /* 0x000fc60000004100 */
[----:B------:R-:W-:Y:S01]  /*0660*/  FFMA R9, R6, R10, R9 ;  /* 0x0000000a06097223 */ /* 0x000fe20000000009 */
[----:B------:R-:W-:-:S03]  /*0670*/  HADD2.F32 R11, -RZ, R11.H1_H1 ;  /* 0x3000000bff0b7230 */ /* 0x000fc60000004100 */
        /* <DEDUP_REMOVED lines=8> */
[----:B------:R-:W4:Y:S01]  /*0700*/  SHFL.BFLY PT, R11, R20, 0x1, 0x1f ;  /* 0x0c201f00140b7f89 */ /* 0x000f2200000e0000 */
[----:B------:R-:W-:Y:S01]  /*0710*/  LOP3.LUT R16, R2, 0x1, RZ, 0xfc, !PT ;  /* 0x0000000102107812 */ /* 0x000fe200078efcff */
[----:B----4-:R-:W-:-:S05]  /*0720*/  FADD R22, R20, R11 ;  /* 0x0000000b14167221 */ /* 0x010fca0000000000 */
[----:B------:R-:W-:Y:S04]  /*0730*/  STS [R19+UR9+0x4], R22 ;  /* 0x0000041613007988 */ /* 0x000fe80008000809 */
[----:B------:R-:W-:Y:S01]  /*0740*/  STS [R19+UR6+0x4], R16 ;  /* 0x0000041013007988 */ /* 0x000fe20008000806 */
[----:B------:R-:W-:-:S04]  /*0750*/  DEPBAR.LE SB0, 0x0 ;  /* 0x000080000000791a */ /* 0x000fc80000000000 */
[----:B------:R-:W-:Y:S06]  /*0760*/  BAR.SYNC.DEFER_BLOCKING 0x0 ;  /* 0x0000000000007b1d */ /* 0x000fec0000010000 */
[----:B------:R-:W1:Y:S02]  /*0770*/  LDS.128 R8, [R13+0x1000] ;  /* 0x001000000d087984 */ /* 0x000e640000000c00 */
[--C-:B-1----:R-:W-:Y:S02]  /*0780*/  HADD2.F32 R21, -RZ, R8.reuse.H0_H0 ;  /* 0x20000008ff157230 */ /* 0x102fe40000004100 */
        /* <DEDUP_REMOVED lines=22> */
[----:B------:R-:W-:Y:S01]  /*08f0*/  IADD3 R16, PT, PT, R2, 0x10, RZ ;  /* 0x0000001002107810 */ /* 0x000fe20007ffe0ff */
[----:B-1----:R-:W-:-:S05]  /*0900*/  FADD R22, R21, R10 ;  /* 0x0000000a15167221 */ /* 0x002fca0000000000 */
[----:B------:R-:W-:Y:S04]  /*0910*/  STS [R19+UR9+0x40], R22 ;  /* 0x0000401613007988 */ /* 0x000fe80008000809 */
[----:B------:R-:W-:Y:S04]  /*0920*/  STS [R19+UR6+0x40], R16 ;  /* 0x0000401013007988 */ /* 0x000fe80008000806 */
[----:B------:R-:W1:Y:S02]  /*0930*/  LDS.128 R8, [R13+0x1100] ;  /* 0x001100000d087984 */ /* 0x000e640000000c00 */
[----:B-1----:R-:W-:-:S02]  /*0940*/  HADD2.F32 R23, -RZ, R8.H0_H0 ;  /* 0x20000008ff177230 */ /* 0x002fc40000004100 */
        /* <DEDUP_REMOVED lines=22> */
[----:B------:R-:W-:-:S04]  /*0ab0*/  IADD3 R18, PT, PT, R15, -0x14, RZ ;  /* 0xffffffec0f127810 */ /* 0x000fc80007ffe0ff */
[----:B------:R-:W-:Y:S02]  /*0ac0*/  ISETP.GT.U32.AND P0, PT, R18, 0xb, PT ;  /* 0x0000000b1200780c */ /* 0x000fe40003f04070 */
[----:B------:R-:W-:Y:S01]  /*0ad0*/  IADD3 R18, PT, PT, R2, 0x11, RZ ;  /* 0x0000001102127810 */ /* 0x000fe20007ffe0ff */
[----:B-1----:R-:W-:-:S05]  /*0ae0*/  FADD R20, R11, R16 ;  /* 0x000000100b147221 */ /* 0x002fca0000000000 */
[----:B------:R1:W-:Y:S04]  /*0af0*/  STS [R19+UR9+0x44], R20 ;  /* 0x0000441413007988 */ /* 0x0003e80008000809 */
[----:B------:R1:W-:Y:S01]  /*0b00*/  STS [R19+UR6+0x44], R18 ;  /* 0x0000441213007988 */ /* 0x0003e20008000806 */
[C---:B------:R-:W-:Y:S02]  /*0b10*/  ISETP.GT.U32.AND P1, PT, R15.reuse, 0x1f, PT ;  /* 0x0000001f0f00780c */ /* 0x040fe40003f24070 */
[C---:B------:R-:W-:Y:S02]  /*0b20*/  LEA R8, R15.reuse, UR9, 0x2 ;  /* 0x000000090f087c11 */ /* 0x040fe4000f8e10ff */
[----:B------:R-:W-:Y:S01]  /*0b30*/  @!P0 MOV R21, 0xff800000 ;  /* 0xff80000000158802 */ /* 0x000fe20000000f00 */
[----:B------:R-:W-:Y:S01]  /*0b40*/  BAR.SYNC.DEFER_BLOCKING 0x0 ;  /* 0x0000000000007b1d */ /* 0x000fe20000010000 */
[----:B------:R-:W-:-:S02]  /*0b50*/  LEA R9, R15, UR6, 0x2 ;  /* 0x000000060f097c11 */ /* 0x000fc4000f8e10ff */
[----:B------:R-:W-:-:S03]  /*0b60*/  @!P0 MOV R22, 0xffffffff ;  /* 0xffffffff00168802 */ /* 0x000fc60000000f00 */
[----:B------:R-:W-:Y:S01]  /*0b70*/  BSSY.RECONVERGENT B0, `(.L_x_296) ;  /* 0x0000017000007945 */ /* 0x000fe20003800200 */
[C---:B------:R-:W-:Y:S02]  /*0b80*/  LOP3.LUT R16, R15.reuse, 0x4, RZ, 0xc0, !PT ;  /* 0x000000040f107812 */ /* 0x040fe400078ec0ff */
[C---:B------:R-:W-:Y:S02]  /*0b90*/  LOP3.LUT R10, R15.reuse, 0x8, RZ, 0xc0, !PT ;  /* 0x000000080f0a7812 */ /* 0x040fe400078ec0ff */
[----:B------:R-:W-:Y:S01]  /*0ba0*/  LOP3.LUT R11, R15, 0x10, RZ, 0xc0, !PT ;  /* 0x000000100f0b7812 */ /* 0x000fe200078ec0ff */
[----:B------:R1:W-:Y:S04]  /*0bb0*/  @!P0 STS [R8], R21 ;  /* 0x0000001508008388 */ /* 0x0003e80000000800 */
[----:B------:R1:W-:Y:S01]  /*0bc0*/  @!P0 STS [R9], R22 ;  /* 0x0000001609008388 */ /* 0x0003e20000000800 */
[----:B------:R-:W-:Y:S06]  /*0bd0*/  BAR.SYNC.DEFER_BLOCKING 0x0 ;  /* 0x0000000000007b1d */ /* 0x000fec0000010000 */
[----:B------:R-:W-:Y:S05]  /*0be0*/  @P1 BRA `(.L_x_297) ;  /* 0x00000000003c1947 */ /* 0x000fea0003800000 */
[----:B-1----:R-:W-:-:S04]  /*0bf0*/  LOP3.LUT R20, R15, 0x1, RZ, 0x3c, !PT ;  /* 0x000000010f147812 */ /* 0x002fc800078e3cff */
[----:B------:R-:W-:-:S13]  /*0c00*/  ISETP.GT.U32.AND P0, PT, R20, R15, PT ;  /* 0x0000000f1400720c */ /* 0x000fda0003f04070 */
[----:B------:R-:W-:Y:S05]  /*0c10*/  @!P0 BRA `(.L_x_297) ;  /* 0x0000000000308947 */ /* 0x000fea0003800000 */
[----:B------:R-:W-:Y:S01]  /*0c20*/  LEA R21, R20, UR9, 0x2 ;  /* 0x0000000914157c11 */ /* 0x000fe2000f8e10ff */
[----:B------:R-:W-:Y:S01]  /*0c30*/  LDS R18, [R8] ;  /* 0x0000000008127984 */ /* 0x000fe20000000800 */
[----:B------:R-:W-:-:S03]  /*0c40*/  LOP3.LUT P0, RZ, R15, 0x2, RZ, 0xc0, !PT ;  /* 0x000000020fff7812 */ /* 0x000fc6000780c0ff */
[----:B------:R-:W1:Y:S02]  /*0c50*/  LDS R23, [R21] ;  /* 0x0000000015177984 */ /* 0x000e640000000800 */
[----:B-1----:R-:W-:-:S13]  /*0c60*/  FSETP.GT.XOR P0, PT, R18, R23, !P0 ;  /* 0x000000171200720b */ /* 0x002fda0004704800 */
[----:B------:R-:W-:Y:S01]  /*0c70*/  @P0 LEA R20, R20, UR6, 0x2 ;  /* 0x0000000614140c11 */ /* 0x000fe2000f8e10ff */
[----:B------:R-:W-:Y:S04]  /*0c80*/  @P0 STS [R8], R23 ;  /* 0x0000001708000388 */ /* 0x000fe80000000800 */
[----:B------:R-:W-:Y:S04]  /*0c90*/  @P0 STS [R21], R18 ;  /* 0x0000001215000388 */ /* 0x000fe80000000800 */
[----:B------:R-:W1:Y:S04]  /*0ca0*/  @P0 LDS R22, [R20] ;  /* 0x0000000014160984 */ /* 0x000e680000000800 */
[----:B------:R-:W2:Y:S04]  /*0cb0*/  @P0 LDS R19, [R9] ;  /* 0x0000000009130984 */ /* 0x000ea80000000800 */
[----:B-1----:R3:W-:Y:S04]  /*0cc0*/  @P0 STS [R9], R22 ;  /* 0x0000001609000388 */ /* 0x0027e80000000800 */
[----:B--2---:R3:W-:Y:S02]  /*0cd0*/  @P0 STS [R20], R19 ;  /* 0x0000001314000388 */ /* 0x0047e40000000800 */
.L_x_297:
[----:B------:R-:W-:Y:S05]  /*0ce0*/  BSYNC.RECONVERGENT B0 ;  /* 0x0000000000007941 */ /* 0x000fea0003800200 */
.L_x_296:
[----:B------:R-:W-:Y:S06]  /*0cf0*/  BAR.SYNC.DEFER_BLOCKING 0x0 ;  /* 0x0000000000007b1d */ /* 0x000fec0000010000 */
[----:B------:R-:W-:Y:S04]  /*0d00*/  BSSY.RECONVERGENT B0, `(.L_x_298) ;  /* 0x0000011000007945 */ /* 0x000fe80003800200 */
[----:B------:R-:W-:Y:S05]  /*0d10*/  @P1 BRA `(.L_x_299) ;  /* 0x00000000003c1947 */ /* 0x000fea0003800000 */
[----:B-1-3--:R-:W-:-:S04]  /*0d20*/  LOP3.LUT R20, R15, 0x2, RZ, 0x3c, !PT ;  /* 0x000000020f147812 */ /* 0x00afc800078e3cff */
[----:B------:R-:W-:-:S13]  /*0d30*/  ISETP.GT.U32.AND P0, PT, R20, R15, PT ;  /* 0x0000000f1400720c */ /* 0x000fda0003f04070 */
[----:B------:R-:W-:Y:S05]  /*0d40*/  @!P0 BRA `(.L_x_299) ;  /* 0x0000000000308947 */ /* 0x000fea0003800000 */
[----:B------:R-:W-:Y:S01]  /*0d50*/  LEA R21, R20, UR9, 0x2 ;  /* 0x0000000914157c11 */ /* 0x000fe2000f8e10ff */
[----:B------:R-:W-:Y:S04]  /*0d60*/  LDS R18, [R8] ;  /* 0x0000000008127984 */ /* 0x000fe80000000800 */
[----:B------:R-:W1:Y:S02]  /*0d70*/  LDS R23, [R21] ;  /* 0x0000000015177984 */ /* 0x000e640000000800 */
[----:B-1----:R-:W-:-:S04]  /*0d80*/  FSETP.GT.AND P0, PT, R18, R23, PT ;  /* 0x000000171200720b */ /* 0x002fc80003f04000 */
[----:B------:R-:W-:-:S13]  /*0d90*/  ISETP.EQ.XOR P0, PT, R16, RZ, P0 ;  /* 0x000000ff1000720c */ /* 0x000fda0000702a70 */
[----:B------:R-:W-:Y:S01]  /*0da0*/  @P0 LEA R20, R20, UR6, 0x2 ;  /* 0x0000000614140c11 */ /* 0x000fe2000f8e10ff */
[----:B------:R-:W-:Y:S04]  /*0db0*/  @P0 STS [R8], R23 ;  /* 0x0000001708000388 */ /* 0x000fe80000000800 */
[----:B------:R-:W-:Y:S04]  /*0dc0*/  @P0 STS [R21], R18 ;  /* 0x0000001215000388 */ /* 0x000fe80000000800 */
[----:B------:R-:W1:Y:S04]  /*0dd0*/  @P0 LDS R22, [R20] ;  /* 0x0000000014160984 */ /* 0x000e680000000800 */
[----:B------:R-:W2:Y:S04]  /*0de0*/  @P0 LDS R19, [R9] ;  /* 0x0000000009130984 */ /* 0x000ea80000000800 */
[----:B-1----:R4:W-:Y:S04]  /*0df0*/  @P0 STS [R9], R22 ;  /* 0x0000001609000388 */ /* 0x0029e80000000800 */
[----:B--2---:R4:W-:Y:S02]  /*0e00*/  @P0 STS [R20], R19 ;  /* 0x0000001314000388 */ /* 0x0049e40000000800 */
.L_x_299:
[----:B------:R-:W-:Y:S05]  /*0e10*/  BSYNC.RECONVERGENT B0 ;  /* 0x0000000000007941 */ /* 0x000fea0003800200 */
.L_x_298:
[----:B------:R-:W-:Y:S06]  /*0e20*/  BAR.SYNC.DEFER_BLOCKING 0x0 ;  /* 0x0000000000007b1d */ /* 0x000fec0000010000 */
[----:B------:R-:W-:Y:S04]  /*0e30*/  BSSY.RECONVERGENT B0, `(.L_x_300) ;  /* 0x0000011000007945 */ /* 0x000fe80003800200 */
[----:B------:R-:W-:Y:S05]  /*0e40*/  @P1 BRA `(.L_x_301) ;  /* 0x00000000003c1947 */ /* 0x000fea0003800000 */
[----:B-1-34-:R-:W-:-:S04]  /*0e50*/  LOP3.LUT R20, R15, 0x1, RZ, 0x3c, !PT ;  /* 0x000000010f147812 */ /* 0x01afc800078e3cff */
        /* <DEDUP_REMOVED lines=14> */
.L_x_301:
[----:B------:R-:W-:Y:S05]  /*0f40*/  BSYNC.RECONVERGENT B0 ;  /* 0x0000000000007941 */ /* 0x000fea0003800200 */
.L_x_300:
[----:B------:R-:W-:Y:S01]  /*0f50*/  BAR.SYNC.DEFER_BLOCKING 0x0 ;  /* 0x0000000000007b1d */ /* 0x000fe20000010000 */
[----:B-1----:R-:W-:-:S05]  /*0f60*/  LOP3.LUT R21, R15, 0x20, RZ, 0xc0, !PT ;  /* 0x000000200f157812 */ /* 0x002fca00078ec0ff */
[----:B------:R-:W-:Y:S04]  /*0f70*/  BSSY.RECONVERGENT B0, `(.L_x_302) ;  /* 0x0000011000007945 */ /* 0x000fe80003800200 */
[----:B------:R-:W-:Y:S05]  /*0f80*/  @P1 BRA `(.L_x_303) ;  /* 0x00000000003c1947 */ /* 0x000fea0003800000 */
[----:B------:R-:W-:-:S04]  /*0f90*/  LOP3.LUT R18, R15, 0x4, RZ, 0x3c, !PT ;  /* 0x000000040f127812 */ /* 0x000fc800078e3cff */
[----:B------:R-:W-:-:S13]  /*0fa0*/  ISETP.GT.U32.AND P0, PT, R18, R15, PT ;  /* 0x0000000f1200720c */ /* 0x000fda0003f04070 */
[----:B------:R-:W-:Y:S05]  /*0fb0*/  @!P0 BRA `(.L_x_303) ;  /* 0x0000000000308947 */ /* 0x000fea0003800000 */
[----:B------:R-:W-:Y:S01]  /*0fc0*/  LEA R23, R18, UR9, 0x2 ;  /* 0x0000000912177c11 */ /* 0x000fe2000f8e10ff */
[----:B------:R-:W-:Y:S04]  /*0fd0*/  LDS R16, [R8] ;  /* 0x0000000008107984 */ /* 0x000fe80000000800 */
[----:B------:R-:W1:Y:S02]  /*0fe0*/  LDS R25, [R23] ;  /* 0x0000000017197984 */ /* 0x000e640000000800 */
[----:B-1----:R-:W-:-:S04]  /*0ff0*/  FSETP.GT.AND P0, PT, R16, R25, PT ;  /* 0x000000191000720b */ /* 0x002fc80003f04000 */
[----:B------:R-:W-:-:S13]  /*1000*/  ISETP.EQ.XOR P0, PT, R10, RZ, P0 ;  /* 0x000000ff0a00720c */ /* 0x000fda0000702a70 */
[----:B---34-:R-:W-:Y:S01]  /*1010*/  @P0 LEA R19, R18, UR6, 0x2 ;  /* 0x0000000612130c11 */ /* 0x018fe2000f8e10ff */
[----:B------:R-:W-:Y:S04]  /*1020*/  @P0 STS [R8], R25 ;  /* 0x0000001908000388 */ /* 0x000fe80000000800 */
[----:B------:R-:W-:Y:S04]  /*1030*/  @P0 STS [R23], R16 ;  /* 0x0000001017000388 */ /* 0x000fe80000000800 */
[----:B------:R-:W1:Y:S04]  /*1040*/  @P0 LDS R20, [R19] ;  /* 0x0000000013140984 */ /* 0x000e680000000800 */
[----:B------:R-:W2:Y:S04]  /*1050*/  @P0 LDS R18, [R9] ;  /* 0x0000000009120984 */ /* 0x000ea80000000800 */
[----:B-1----:R1:W-:Y:S04]  /*1060*/  @P0 STS [R9], R20 ;  /* 0x0000001409000388 */ /* 0x0023e80000000800 */
[----:B--2---:R1:W-:Y:S02]  /*1070*/  @P0 STS [R19], R18 ;  /* 0x0000001213000388 */ /* 0x0043e40000000800 */
.L_x_303:
[----:B------:R-:W-:Y:S05]  /*1080*/  BSYNC.RECONVERGENT B0 ;  /* 0x0000000000007941 */ /* 0x000fea0003800200 */
.L_x_302:
[----:B------:R-:W-:Y:S06]  /*1090*/  BAR.SYNC.DEFER_BLOCKING 0x0 ;  /* 0x0000000000007b1d */ /* 0x000fec0000010000 */
[----:B------:R-:W-:Y:S04]  /*10a0*/  BSSY.RECONVERGENT B0, `(.L_x_304) ;  /* 0x0000011000007945 */ /* 0x000fe80003800200 */
[----:B------:R-:W-:Y:S05]  /*10b0*/  @P1 BRA `(.L_x_305) ;  /* 0x00000000003c1947 */ /* 0x000fea0003800000 */
[----:B-1----:R-:W-:-:S04]  /*10c0*/  LOP3.LUT R18, R15, 0x2, RZ, 0x3c, !PT ;  /* 0x000000020f127812 */ /* 0x002fc800078e3cff */
        /* <DEDUP_REMOVED lines=14> */
.L_x_305:
[----:B------:R-:W-:Y:S05]  /*11b0*/  BSYNC.RECONVERGENT B0 ;  /* 0x0000000000007941 */ /* 0x000fea0003800200 */
.L_x_304:
        /* <DEDUP_REMOVED lines=18> */
.L_x_307:
[----:B------:R-:W-:Y:S05]  /*12e0*/  BSYNC.RECONVERGENT B0 ;  /* 0x0000000000007941 */ /* 0x000fea0003800200 */
.L_x_306:
[----:B------:R-:W-:Y:S06]  /*12f0*/  BAR.SYNC.DEFER_BLOCKING 0x0 ;  /* 0x0000000000007b1d */ /* 0x000fec0000010000 */
[----:B------:R-:W-:Y:S04]  /*1300*/  BSSY.RECONVERGENT B0, `(.L_x_308) ;  /* 0x0000011000007945 */ /* 0x000fe80003800200 */
[----:B------:R-:W-:Y:S05]  /*1310*/  @P1 BRA `(.L_x_309) ;  /* 0x00000000003c1947 */ /* 0x000fea0003800000 */
[----:B------:R-:W-:-:S04]  /*1320*/  LOP3.LUT R16, R15, 0x8, RZ, 0x3c, !PT ;  /* 0x000000080f107812 */ /* 0x000fc800078e3cff */
[----:B------:R-:W-:-:S13]  /*1330*/  ISETP.GT.U32.AND P0, PT, R16, R15, PT ;  /* 0x0000000f1000720c */ /* 0x000fda0003f04070 */
[----:B------:R-:W-:Y:S05]  /*1340*/  @!P0 BRA `(.L_x_309) ;  /* 0x0000000000308947 */ /* 0x000fea0003800000 */
[----:B------:R-:W-:Y:S01]  /*1350*/  LEA R23, R16, UR9, 0x2 ;  /* 0x0000000910177c11 */ /* 0x000fe2000f8e10ff */
[----:B-1----:R-:W-:Y:S04]  /*1360*/  LDS R10, [R8] ;  /* 0x00000000080a7984 */ /* 0x002fe80000000800 */
        /* <DEDUP_REMOVED lines=10> */
.L_x_309:
[----:B------:R-:W-:Y:S05]  /*1410*/  BSYNC.RECONVERGENT B0 ;  /* 0x0000000000007941 */ /* 0x000fea0003800200 */
.L_x_308:
        /* <DEDUP_REMOVED lines=18> */
.L_x_311:
[----:B------:R-:W-:Y:S05]  /*1540*/  BSYNC.RECONVERGENT B0 ;  /* 0x0000000000007941 */ /* 0x000fea0003800200 */
.L_x_310:
        /* <DEDUP_REMOVED lines=18> */
.L_x_313:
[----:B------:R-:W-:Y:S05]  /*1670*/  BSYNC.RECONVERGENT B0 ;  /* 0x0000000000007941 */ /* 0x000fea0003800200 */
.L_x_312:
[----:B------:R-:W-:Y:S06]  /*1680*/  BAR.SYNC.DEFER_BLOCKING 0x0 ;  /* 0x0000000000007b1d */ /* 0x000fec0000010000 */
[----:B------:R-:W-:Y:S04]  /*1690*/  BSSY.RECONVERGENT B0, `(.L_x_314) ;  /* 0x0000011000007945 */ /* 0x000fe80003800200 */
[----:B------:R-:W-:Y:S05]  /*16a0*/  @P1 BRA `(.L_x_315) ;  /* 0x00000000003c1947 */ /* 0x000fea0003800000 */
[----:B-1----:R-:W-:-:S04]  /*16b0*/  LOP3.LUT R16, R15, 0x1, RZ, 0x3c, !PT ;  /* 0x000000010f107812 */ /* 0x002fc800078e3cff */
[----:B------:R-:W-:-:S13]  /*16c0*/  ISETP.GT.U32.AND P0, PT, R16, R15, PT ;  /* 0x0000000f1000720c */ /* 0x000fda0003f04070 */
[----:B------:R-:W-:Y:S05]  /*16d0*/  @!P0 BRA `(.L_x_315) ;  /* 0x0000000000308947 */ /* 0x000fea0003800000 */
[----:B---34-:R-:W-:Y:S01]  /*16e0*/  LEA R19, R16, UR9, 0x2 ;  /* 0x0000000910137c11 */ /* 0x018fe2000f8e10ff */
        /* <DEDUP_REMOVED lines=11> */
.L_x_315:
[----:B------:R-:W-:Y:S05]  /*17a0*/  BSYNC.RECONVERGENT B0 ;  /* 0x0000000000007941 */ /* 0x000fea0003800200 */
.L_x_314:
        /* <DEDUP_REMOVED lines=18> */
.L_x_317:
[----:B------:R-:W-:Y:S05]  /*18d0*/  BSYNC.RECONVERGENT B0 ;  /* 0x0000000000007941 */ /* 0x000fea0003800200 */
.L_x_316:
        /* <DEDUP_REMOVED lines=18> */
.L_x_319:
[----:B------:R-:W-:Y:S05]  /*1a00*/  BSYNC.RECONVERGENT B0 ;  /* 0x0000000000007941 */ /* 0x000fea0003800200 */
.L_x_318:
        /* <DEDUP_REMOVED lines=18> */
.L_x_321:
[----:B------:R-:W-:Y:S05]  /*1b30*/  BSYNC.RECONVERGENT B0 ;  /* 0x0000000000007941 */ /* 0x000fea0003800200 */
.L_x_320:
        /* <DEDUP_REMOVED lines=18> */
.L_x_323:
[----:B------:R-:W-:Y:S05]  /*1c60*/  BSYNC.RECONVERGENT B0 ;  /* 0x0000000000007941 */ /* 0x000fea0003800200 */
.L_x_322:
        /* <DEDUP_REMOVED lines=18> */
.L_x_325:
[----:B------:R-:W-:Y:S05]  /*1d90*/  BSYNC.RECONVERGENT B0 ;  /* 0x0000000000007941 */ /* 0x000fea0003800200 */
.L_x_324:
[----:B------:R-:W-:Y:S01]  /*1da0*/  BAR.SYNC.DEFER_BLOCKING 0x0 ;  /* 0x0000000000007b1d */ /* 0x000fe20000010000 */
[----:B------:R-:W-:Y:S01]  /*1db0*/  UIMAD UR5, UR5, -0x5, UR8 ;  /* 0xfffffffb050578a4 */ /* 0x000fe2000f8e0208 */
[----:B------:R-:W-:Y:S01]  /*1dc0*/  ISETP.NE.AND P0, PT, R15, RZ, PT ;  /* 0x000000ff0f00720c */ /* 0x000fe20003f05270 */
[----:B-1-34-:R-:W-:Y:S01]  /*1dd0*/  IMAD.MOV.U32 R20, RZ, RZ, 0x1 ;  /* 0x00000001ff147424 */ /* 0x01afe200078e00ff */
[----:B------:R-:W-:Y:S01]  /*1de0*/  LEA R10, R2, R17, 0xc ;  /* 0x00000011020a7211 */ /* 0x000fe200078e60ff */
[----:B------:R-:W-:-:S03]  /*1df0*/  ULEA UR5, UR5, UR6, 0x2 ;  /* 0x0000000605057291 */ /* 0x000fc6000f8e10ff */
[----:B------:R-:W1:Y:S01]  /*1e00*/  LDC.64 R18, c[0x0][0x380] ;  /* 0x0000e000ff127b82 */ /* 0x000e620000000a00 */
[----:B------:R-:W2:Y:S07]  /*1e10*/  S2R R11, SR_CTAID.X ;  /* 0x00000000000b7919 */ /* 0x000eae0000002500 */
[----:B------:R-:W2:Y:S01]  /*1e20*/  @!P0 LDC.64 R8, c[0x0][0x3a8] ;  /* 0x0000ea00ff088b82 */ /* 0x000ea20000000a00 */
[----:B------:R-:W3:Y:S01]  /*1e30*/  LDS R23, [UR5] ;  /* 0x00000005ff177984 */ /* 0x000ee20008000800 */
[----:B------:R-:W-:-:S02]  /*1e40*/  UIADD3 UR5, UPT, UPT, UR4, 0x100, URZ ;  /* 0x0000010004057890 */ /* 0x000fc4000fffe0ff */
[----:B------:R-:W-:Y:S02]  /*1e50*/  UIADD3 UR4, UPT, UPT, UR4, 0x2100, URZ ;  /* 0x0000210004047890 */ /* 0x000fe4000fffe0ff */
[----:B------:R-:W-:Y:S02]  /*1e60*/  ULEA UR5, UR7, UR5, 0x18 ;  /* 0x0000000507057291 */ /* 0x000fe4000f8ec0ff */
[----:B------:R-:W-:Y:S01]  /*1e70*/  ULEA UR4, UR7, UR4, 0x18 ;  /* 0x0000000407047291 */ /* 0x000fe2000f8ec0ff */
[----:B--2---:R-:W-:-:S05]  /*1e80*/  @!P0 IMAD.WIDE.U32 R8, R11, 0x4, R8 ;  /* 0x000000040b088825 */ /* 0x004fca00078e0008 */
[----:B---3--:R2:W-:Y:S01]  /*1e90*/  @!P0 STG.E desc[UR12][R8.64], R23 ;  /* 0x0000001708008986 */ /* 0x0085e2000c10190c */
[----:B------:R-:W-:-:S05]  /*1ea0*/  LEA R21, R23, R10, 0x17 ;  /* 0x0000000a17157211 */ /* 0x000fca00078eb8ff */
[----:B-1----:R-:W-:Y:S01]  /*1eb0*/  IMAD.WIDE R16, R21, 0x2, R18 ;  /* 0x0000000215107825 */ /* 0x002fe200078e0212 */
[----:B------:R-:W-:Y:S02]  /*1ec0*/  BAR.SYNC.DEFER_BLOCKING 0x0 ;  /* 0x0000000000007b1d */ /* 0x000fe40000010000 */
[----:B------:R-:W-:-:S04]  /*1ed0*/  IADD3 R10, P1, PT, R16, 0x2000, RZ ;  /* 0x00002000100a7810 */ /* 0x000fc80007f3e0ff */
[----:B------:R-:W-:Y:S01]  /*1ee0*/  IADD3.X R11, PT, PT, RZ, R17, RZ, P1, !PT ;  /* 0x00000011ff0b7210 */ /* 0x000fe20000ffe4ff */
[----:B------:R-:W-:Y:S01]  /*1ef0*/  @!PT LDS RZ, [RZ] ;  /* 0x00000000fffff984 */ /* 0x000fe20000000800 */
[----:B------:R-:W-:Y:S01]  /*1f00*/  @!PT LDS RZ, [RZ] ;  /* 0x00000000fffff984 */ /* 0x000fe20000000800 */
[----:B------:R-:W-:Y:S01]  /*1f10*/  @!PT LDS RZ, [RZ] ;  /* 0x00000000fffff984 */ /* 0x000fe20000000800 */
[----:B------:R2:W-:Y:S04]  /*1f20*/  LDGSTS.E.BYPASS.128 [R13], desc[UR12][R16.64] ;  /* 0x00000000100d7fae */ /* 0x0005e8000b98180c */
[----:B------:R2:W-:Y:S04]  /*1f30*/  LDGSTS.E.BYPASS.128 [R13+0x100], desc[UR12][R10.64] ;  /* 0x001000000a0d7fae */ /* 0x0005e8000b98180c */
[----:B------:R-:W0:Y:S02]  /*1f40*/  LDGDEPBAR ;  /* 0x00000000000079af */ /* 0x000e240000000000 */
.L_x_326:
[C---:B--2---:R-:W-:Y:S02]  /*1f50*/  LEA R23, R20.reuse, R21, 0x10 ;  /* 0x0000001514177211 */ /* 0x044fe400078e80ff */
[C---:B------:R-:W-:Y:S02]  /*1f60*/  SHF.L.U32 R8, R20.reuse, 0xc, RZ ;  /* 0x0000000c14087819 */ /* 0x040fe400000006ff */
[----:B-1----:R-:W-:Y:S01]  /*1f70*/  IADD3 R25, PT, PT, R20, -0x1, RZ ;  /* 0xffffffff14197810 */ /* 0x002fe20007ffe0ff */
[----:B------:R-:W-:Y:S01]  /*1f80*/  IMAD.WIDE R22, R23, 0x2, R18 ;  /* 0x0000000217167825 */ /* 0x000fe200078e0212 */
[----:B------:R-:W-:Y:S02]  /*1f90*/  LOP3.LUT R8, R8, 0x1000, RZ, 0xc0, !PT ;  /* 0x0000100008087812 */ /* 0x000fe400078ec0ff */
[----:B------:R-:W-:Y:S02]  /*1fa0*/  IADD3 R20, PT, PT, R20, 0x1, RZ ;  /* 0x0000000114147810 */ /* 0x000fe40007ffe0ff */
[----:B------:R-:W-:-:S02]  /*1fb0*/  IADD3 R16, P0, PT, R22, 0x2000, RZ ;  /* 0x0000200016107810 */ /* 0x000fc40007f1e0ff */
[----:B------:R-:W-:Y:S02]  /*1fc0*/  IADD3 R27, PT, PT, R13, R8, RZ ;  /* 0x000000080d1b7210 */ /* 0x000fe40007ffe0ff */
[----:B------:R-:W-:Y:S02]  /*1fd0*/  IADD3.X R17, PT, PT, RZ, R23, RZ, P0, !PT ;  /* 0x00000017ff117210 */ /* 0x000fe400007fe4ff */
[C---:B------:R-:W-:Y:S01]  /*1fe0*/  SHF.L.U32 R8, R25.reuse, 0xc, RZ ;  /* 0x0000000c19087819 */ /* 0x040fe200000006ff */
[----:B------:R-:W-:Y:S01]  /*1ff0*/  @!PT LDS RZ, [RZ] ;  /* 0x00000000fffff984 */ /* 0x000fe20000000800 */
[----:B------:R-:W-:Y:S01]  /*2000*/  @!PT LDS RZ, [RZ] ;  /* 0x00000000fffff984 */ /* 0x000fe20000000800 */
[----:B------:R-:W-:Y:S01]  /*2010*/  @!PT LDS RZ, [RZ] ;  /* 0x00000000fffff984 */ /* 0x000fe20000000800 */
[----:B------:R1:W-:Y:S01]  /*2020*/  LDGSTS.E.BYPASS.128 [R27], desc[UR12][R22.64] ;  /* 0x00000000161b7fae */ /* 0x0003e2000b98180c */
[----:B------:R-:W-:Y:S02]  /*2030*/  LEA R25, R25, R2, 0x4 ;  /* 0x0000000219197211 */ /* 0x000fe400078e20ff */
[----:B------:R-:W-:Y:S01]  /*2040*/  LOP3.LUT R8, R8, 0x1000, RZ, 0xc0, !PT ;  /* 0x0000100008087812 */ /* 0x000fe200078ec0ff */
[----:B------:R2:W-:Y:S01]  /*2050*/  LDGSTS.E.BYPASS.128 [R27+0x100], desc[UR12][R16.64] ;  /* 0x00100000101b7fae */ /* 0x0005e2000b98180c */
[----:B------:R-:W-:-:S02]  /*2060*/  ISETP.NE.AND P0, PT, R20, 0x80, PT ;  /* 0x000000801400780c */ /* 0x000fc40003f05270 */
[----:B------:R-:W-:Y:S01]  /*2070*/  IADD3 R24, PT, PT, R13, R8, RZ ;  /* 0x000000080d187210 */ /* 0x000fe20007ffe0ff */
[----:B------:R-:W0:Y:S01]  /*2080*/  LDGDEPBAR ;  /* 0x00000000000079af */ /* 0x000e220000000000 */
[----:B------:R-:W-:-:S04]  /*2090*/  DEPBAR.LE SB0, 0x1 ;  /* 0x000080400000791a */ /* 0x000fc80000000000 */
[----:B------:R-:W-:Y:S06]  /*20a0*/  BAR.SYNC.DEFER_BLOCKING 0x0 ;  /* 0x0000000000007b1d */ /* 0x000fec0000010000 */
[----:B------:R-:W3:Y:S02]  /*20b0*/  LDS.128 R8, [R24] ;  /* 0x0000000018087984 */ /* 0x000ee40000000c00 */
[--C-:B---3--:R-:W-:Y:S02]  /*20c0*/  HADD2.F32 R29, -RZ, R8.reuse.H0_H0 ;  /* 0x20000008ff1d7230 */ /* 0x108fe40000004100 */
[----:B-1----:R-:W-:-:S02]  /*20d0*/  HADD2.F32 R22, -RZ, R8.H1_H1 ;  /* 0x30000008ff167230 */ /* 0x002fc40000004100 */
[--C-:B--2---:R-:W-:Y:S02]  /*20e0*/  HADD2.F32 R16, -RZ, R9.reuse.H0_H0 ;  /* 0x20000009ff107230 */ /* 0x104fe40000004100 */
[----:B------:R-:W-:Y:S01]  /*20f0*/  FFMA R8, R0, R29, RZ ;  /* 0x0000001d00087223 */ /* 0x000fe200000000ff */
[----:B------:R-:W-:-:S03]  /*2100*/  HADD2.F32 R9, -RZ, R9.H1_H1 ;  /* 0x30000009ff097230 */ /* 0x000fc60000004100 */
[----:B------:R-:W-:Y:S01]  /*2110*/  FFMA R17, R3, R22, R8 ;  /* 0x0000001603117223 */ /* 0x000fe20000000008 */
[--C-:B------:R-:W-:Y:S01]  /*2120*/  HADD2.F32 R8, -RZ, R10.reuse.H0_H0 ;  /* 0x2000000aff087230 */ /* 0x100fe20000004100 */
[----:B------:R-:W-:Y:S01]  /*2130*/  LEA R22, R25, UR4, 0x2 ;  /* 0x0000000419167c11 */ /* 0x000fe2000f8e10ff */
[----:B------:R-:W-:Y:S02]  /*2140*/  HADD2.F32 R10, -RZ, R10.H1_H1 ;  /* 0x3000000aff0a7230 */ /* 0x000fe40000004100 */
[----:B------:R-:W-:-:S04]  /*2150*/  FFMA R16, R4, R16, R17 ;  /* 0x0000001004107223 */ /* 0x000fc80000000011 */
[----:B------:R-:W-:Y:S01]  /*2160*/  FFMA R9, R5, R9, R16 ;  /* 0x0000000905097223 */ /* 0x000fe20000000010 */
[----:B------:R-:W-:-:S03]  /*2170*/  LEA R16, R25, UR5, 0x2 ;  /* 0x0000000519107c11 */ /* 0x000fc6000f8e10ff */
[----:B------:R-:W-:Y:S01]  /*2180*/  FFMA R9, R12, R8, R9 ;  /* 0x000000080c097223 */ /* 0x000fe20000000009 */
[--C-:B------:R-:W-:Y:S02]  /*2190*/  HADD2.F32 R8, -RZ, R11.reuse.H0_H0 ;  /* 0x2000000bff087230 */ /* 0x100fe40000004100 */
[----:B------:R-:W-:Y:S02]  /*21a0*/  HADD2.F32 R11, -RZ, R11.H1_H1 ;  /* 0x3000000bff0b7230 */ /* 0x000fe40000004100 */
[----:B------:R-:W-:-:S04]  /*21b0*/  FFMA R9, R6, R10, R9 ;  /* 0x0000000a06097223 */ /* 0x000fc80000000009 */
        /* <DEDUP_REMOVED lines=8> */
[----:B------:R-:W1:Y:S02]  /*2240*/  SHFL.BFLY PT, R10, R23, 0x1, 0x1f ;  /* 0x0c201f00170a7f89 */ /* 0x000e6400000e0000 */
[----:B-1----:R-:W-:-:S05]  /*2250*/  FADD R27, R23, R10 ;  /* 0x0000000a171b7221 */ /* 0x002fca0000000000 */
[----:B------:R-:W-:Y:S04]  /*2260*/  STS [R16], R27 ;  /* 0x0000001b10007388 */ /* 0x000fe80000000800 */
[----:B------:R1:W-:Y:S04]  /*2270*/  STS [R22], R25 ;  /* 0x0000001916007388 */ /* 0x0003e80000000800 */
[----:B------:R-:W2:Y:S01]  /*2280*/  LDS.128 R8, [R24+0x100] ;  /* 0x0001000018087984 */ /* 0x000ea20000000c00 */
[----:B-1----:R-:W-:Y:S01]  /*2290*/  IADD3 R25, PT, PT, R25, 0x1, RZ ;  /* 0x0000000119197810 */ /* 0x002fe20007ffe0ff */
[----:B--2---:R-:W-:-:S02]  /*22a0*/  HADD2.F32 R29, -RZ, R8.H0_H0 ;  /* 0x20000008ff1d7230 */ /* 0x004fc40000004100 */
[----:B------:R-:W-:Y:S02]  /*22b0*/  HADD2.F32 R17, -RZ, R8.H1_H1 ;  /* 0x30000008ff117230 */ /* 0x000fe40000004100 */
[--C-:B------:R-:W-:Y:S02]  /*22c0*/  HADD2.F32 R23, -RZ, R9.reuse.H0_H0 ;  /* 0x20000009ff177230 */ /* 0x100fe40000004100 */
[----:B------:R-:W-:Y:S01]  /*22d0*/  FFMA R8, R0, R29, RZ ;  /* 0x0000001d00087223 */ /* 0x000fe200000000ff */
[----:B------:R-:W-:-:S03]  /*22e0*/  HADD2.F32 R9, -RZ, R9.H1_H1 ;  /* 0x30000009ff097230 */ /* 0x000fc60000004100 */
[----:B------:R-:W-:-:S04]  /*22f0*/  FFMA R17, R3, R17, R8 ;  /* 0x0000001103117223 */ /* 0x000fc80000000008 */
[----:B------:R-:W-:Y:S01]  /*2300*/  FFMA R8, R4, R23, R17 ;  /* 0x0000001704087223 */ /* 0x000fe20000000011 */
[--C-:B------:R-:W-:Y:S02]  /*2310*/  HADD2.F32 R17, -RZ, R10.reuse.H0_H0 ;  /* 0x2000000aff117230 */ /* 0x100fe40000004100 */
[----:B------:R-:W-:Y:S02]  /*2320*/  HADD2.F32 R10, -RZ, R10.H1_H1 ;  /* 0x3000000aff0a7230 */ /* 0x000fe40000004100 */
[----:B------:R-:W-:Y:S01]  /*2330*/  FFMA R9, R5, R9, R8 ;  /* 0x0000000905097223 */ /* 0x000fe20000000008 */
[--C-:B------:R-:W-:Y:S02]  /*2340*/  HADD2.F32 R8, -RZ, R11.reuse.H0_H0 ;  /* 0x2000000bff087230 */ /* 0x100fe40000004100 */
[----:B------:R-:W-:Y:S02]  /*2350*/  HADD2.F32 R11, -RZ, R11.H1_H1 ;  /* 0x3000000bff0b7230 */ /* 0x000fe40000004100 */
[----:B------:R-:W-:-:S04]  /*2360*/  FFMA R9, R12, R17, R9 ;  /* 0x000000110c097223 */ /* 0x000fc80000000009 */
        /* <DEDUP_REMOVED lines=11> */
[----:B------:R1:W-:Y:S04]  /*2420*/  STS [R16+0x4], R17 ;  /* 0x0000041110007388 */ /* 0x0003e80000000800 */
[----:B------:R1:W-:Y:S01]  /*2430*/  STS [R22+0x4], R25 ;  /* 0x0000041916007388 */ /* 0x0003e20000000800 */
[----:B------:R-:W-:Y:S05]  /*2440*/  @P0 BRA `(.L_x_326) ;  /* 0xfffffff800c00947 */ /* 0x000fea000383ffff */
[----:B------:R-:W-:-:S04]  /*2450*/  DEPBAR.LE SB0, 0x0 ;  /* 0x000080000000791a */ /* 0x000fc80000000000 */
[----:B------:R-:W-:Y:S06]  /*2460*/  BAR.SYNC.DEFER_BLOCKING 0x0 ;  /* 0x0000000000007b1d */ /* 0x000fec0000010000 */
[----:B------:R-:W2:Y:S01]  /*2470*/  LDCU UR14, c[0x0][0x360] ;  /* 0x00006c00ff0e77ac */ /* 0x000ea20008000800 */
[----:B------:R-:W1:Y:S01]  /*2480*/  LDS.128 R8, [R13+0x1000] ;  /* 0x001000000d087984 */ /* 0x000e620000000c00 */
[----:B--2---:R-:W-:Y:S01]  /*2490*/  ULOP3.LUT UR6, UR14, 0xffff, URZ, 0xc0, !UPT ;  /* 0x0000ffff0e067892 */ /* 0x004fe2000f8ec0ff */
[--C-:B-1----:R-:W-:Y:S02]  /*24a0*/  HADD2.F32 R17, -RZ, R8.reuse.H0_H0 ;  /* 0x20000008ff117230 */ /* 0x102fe40000004100 */
[----:B------:R-:W-:-:S02]  /*24b0*/  HADD2.F32 R16, -RZ, R8.H1_H1 ;  /* 0x30000008ff107230 */ /* 0x000fc40000004100 */
[--C-:B------:R-:W-:Y:S02]  /*24c0*/  HADD2.F32 R18, -RZ, R9.reuse.H0_H0 ;  /* 0x20000009ff127230 */ /* 0x100fe40000004100 */
[----:B------:R-:W-:Y:S01]  /*24d0*/  FFMA R8, R0, R17, RZ ;  /* 0x0000001100087223 */ /* 0x000fe200000000ff */
[----:B------:R-:W-:-:S03]  /*24e0*/  HADD2.F32 R9, -RZ, R9.H1_H1 ;  /* 0x30000009ff097230 */ /* 0x000fc60000004100 */
[----:B------:R-:W-:Y:S01]  /*24f0*/  FFMA R17, R3, R16, R8 ;  /* 0x0000001003117223 */ /* 0x000fe20000000008 */
[--C-:B------:R-:W-:Y:S01]  /*2500*/  HADD2.F32 R8, -RZ, R10.reuse.H0_H0 ;  /* 0x2000000aff087230 */ /* 0x100fe20000004100 */
[----:B------:R-:W-:Y:S01]  /*2510*/  LEA R16, R2, UR5, 0x2 ;  /* 0x0000000502107c11 */ /* 0x000fe2000f8e10ff */
[----:B------:R-:W-:Y:S02]  /*2520*/  HADD2.F32 R10, -RZ, R10.H1_H1 ;  /* 0x3000000aff0a7230 */ /* 0x000fe40000004100 */
[----:B------:R-:W-:Y:S01]  /*2530*/  FFMA R18, R4, R18, R17 ;  /* 0x0000001204127223 */ /* 0x000fe20000000011 */
[----:B------:R-:W-:-:S03]  /*2540*/  LEA R17, R2, UR4, 0x2 ;  /* 0x0000000402117c11 */ /* 0x000fc6000f8e10ff */
[----:B------:R-:W-:Y:S01]  /*2550*/  FFMA R9, R5, R9, R18 ;  /* 0x0000000905097223 */ /* 0x000fe20000000012 */
[C---:B------:R-:W-:Y:S01]  /*2560*/  VIADD R18, R2.reuse, 0x7f0 ;  /* 0x000007f002127836 */ /* 0x040fe20000000000 */
[----:B------:R-:W-:Y:S02]  /*2570*/  IADD3 R2, PT, PT, R2, 0x7f1, RZ ;  /* 0x000007f102027810 */ /* 0x000fe40007ffe0ff */
        /* <DEDUP_REMOVED lines=14> */
[----:B------:R-:W-:Y:S04]  /*2660*/  STS [R16+0x1fc0], R21 ;  /* 0x001fc01510007388 */ /* 0x000fe80000000800 */
[----:B------:R-:W-:Y:S04]  /*2670*/  STS [R17+0x1fc0], R18 ;  /* 0x001fc01211007388 */ /* 0x000fe80000000800 */
[----:B------:R-:W1:Y:S02]  /*2680*/  LDS.128 R8, [R13+0x1100] ;  /* 0x001100000d087984 */ /* 0x000e640000000c00 */
[----:B-1----:R-:W-:-:S02]  /*2690*/  HADD2.F32 R23, -RZ, R8.H0_H0 ;  /* 0x20000008ff177230 */ /* 0x002fc40000004100 */
[----:B------:R-:W-:Y:S02]  /*26a0*/  HADD2.F32 R8, -RZ, R8.H1_H1 ;  /* 0x30000008ff087230 */ /* 0x000fe40000004100 */
[--C-:B------:R-:W-:Y:S02]  /*26b0*/  HADD2.F32 R19, -RZ, R9.reuse.H0_H0 ;  /* 0x20000009ff137230 */ /* 0x100fe40000004100 */
[----:B------:R-:W-:Y:S01]  /*26c0*/  FFMA R0, R0, R23, RZ ;  /* 0x0000001700007223 */ /* 0x000fe200000000ff */
[----:B------:R-:W-:-:S03]  /*26d0*/  HADD2.F32 R9, -RZ, R9.H1_H1 ;  /* 0x30000009ff097230 */ /* 0x000fc60000004100 */
[----:B------:R-:W-:Y:S01]  /*26e0*/  FFMA R3, R3, R8, R0 ;  /* 0x0000000803037223 */ /* 0x000fe20000000000 */
[--C-:B------:R-:W-:Y:S02]  /*26f0*/  HADD2.F32 R0, -RZ, R10.reuse.H0_H0 ;  /* 0x2000000aff007230 */ /* 0x100fe40000004100 */
[----:B------:R-:W-:Y:S02]  /*2700*/  HADD2.F32 R10, -RZ, R10.H1_H1 ;  /* 0x3000000aff0a7230 */ /* 0x000fe40000004100 */
[----:B------:R-:W-:-:S04]  /*2710*/  FFMA R4, R4, R19, R3 ;  /* 0x0000001304047223 */ /* 0x000fc80000000003 */
[----:B------:R-:W-:-:S04]  /*2720*/  FFMA R9, R5, R9, R4 ;  /* 0x0000000905097223 */ /* 0x000fc80000000004 */
[----:B------:R-:W-:Y:S01]  /*2730*/  FFMA R9, R12, R0, R9 ;  /* 0x000000000c097223 */ /* 0x000fe20000000009 */
[--C-:B------:R-:W-:Y:S02]  /*2740*/  HADD2.F32 R0, -RZ, R11.reuse.H0_H0 ;  /* 0x2000000bff007230 */ /* 0x100fe40000004100 */
[----:B------:R-:W-:Y:S02]  /*2750*/  HADD2.F32 R11, -RZ, R11.H1_H1 ;  /* 0x3000000bff0b7230 */ /* 0x000fe40000004100 */
[----:B------:R-:W-:-:S04]  /*2760*/  FFMA R9, R6, R10, R9 ;  /* 0x0000000a06097223 */ /* 0x000fc80000000009 */
[----:B------:R-:W-:-:S04]  /*2770*/  FFMA R0, R14, R0, R9 ;  /* 0x000000000e007223 */ /* 0x000fc80000000009 */
[----:B------:R-:W-:-:S05]  /*2780*/  FFMA R0, R7, R11, R0 ;  /* 0x0000000b07007223 */ /* 0x000fca0000000000 */
[----:B------:R-:W1:Y:S02]  /*2790*/  SHFL.BFLY PT, R3, R0, 0x8, 0x1f ;  /* 0x0d001f0000037f89 */ /* 0x000e6400000e0000 */
[----:B-1----:R-:W-:Y:S01]  /*27a0*/  FADD R3, R0, R3 ;  /* 0x0000000300037221 */ /* 0x002fe20000000000 */
[----:B------:R-:W-:-:S04]  /*27b0*/  IADD3 R0, PT, PT, R15, UR14, RZ ;  /* 0x0000000e0f007c10 */ /* 0x000fc8000fffe0ff */
[----:B------:R-:W1:Y:S01]  /*27c0*/  SHFL.BFLY PT, R4, R3, 0x4, 0x1f ;  /* 0x0c801f0003047f89 */ /* 0x000e6200000e0000 */
[----:B------:R-:W-:-:S04]  /*27d0*/  IADD3 R0, PT, PT, RZ, -R0, RZ ;  /* 0x80000000ff007210 */ /* 0x000fc80007ffe0ff */
[----:B------:R-:W-:-:S04]  /*27e0*/  PRMT R0, R0, 0x7710, RZ ;  /* 0x0000771000007816 */ /* 0x000fc800000000ff */
[----:B------:R-:W-:Y:S01]  /*27f0*/  IADD3 R0, PT, PT, R0, 0x7ff, RZ ;  /* 0x000007ff00007810 */ /* 0x000fe20007ffe0ff */
[----:B-1----:R-:W-:-:S05]  /*2800*/  FADD R4, R3, R4 ;  /* 0x0000000403047221 */ /* 0x002fca0000000000 */
[----:B------:R-:W1:Y:S02]  /*2810*/  SHFL.BFLY PT, R5, R4, 0x2, 0x1f ;  /* 0x0c401f0004057f89 */ /* 0x000e6400000e0000 */
[----:B-1----:R-:W-:-:S05]  /*2820*/  FADD R5, R4, R5 ;  /* 0x0000000504057221 */ /* 0x002fca0000000000 */
[----:B------:R-:W1:Y:S02]  /*2830*/  SHFL.BFLY PT, R6, R5, 0x1, 0x1f ;  /* 0x0c201f0005067f89 */ /* 0x000e6400000e0000 */
[----:B-1----:R-:W-:Y:S01]  /*2840*/  FADD R7, R5, R6 ;  /* 0x0000000605077221 */ /* 0x002fe20000000000 */
[----:B------:R-:W-:-:S04]  /*2850*/  LOP3.LUT R5, R0, 0xffff, RZ, 0xc0, !PT ;  /* 0x0000ffff00057812 */ /* 0x000fc800078ec0ff */
[----:B------:R1:W-:Y:S04]  /*2860*/  STS [R16+0x1fc4], R7 ;  /* 0x001fc40710007388 */ /* 0x0003e80000000800 */
[----:B------:R1:W-:Y:S01]  /*2870*/  STS [R17+0x1fc4], R2 ;  /* 0x001fc40211007388 */ /* 0x0003e20000000800 */
[----:B------:R-:W-:Y:S01]  /*2880*/  BAR.SYNC.DEFER_BLOCKING 0x0 ;  /* 0x0000000000007b1d */ /* 0x000fe20000010000 */
[----:B------:R-:W-:-:S07]  /*2890*/  MOV R6, 0x28b0 ;  /* 0x000028b000067802 */ /* 0x000fce0000000f00 */
[----:B-1----:R-:W-:Y:S05]  /*28a0*/  CALL.REL.NOINC `($__internal_2_$__cuda_sm20_div_u16) ;  /* 0x0000000400287944 */ /* 0x002fea0003c00000 */
[C---:B------:R-:W-:Y:S01]  /*28b0*/  LOP3.LUT R17, R5.reuse, 0x3, RZ, 0xc0, !PT ;  /* 0x0000000305117812 */ /* 0x040fe200078ec0ff */
[----:B------:R-:W-:Y:S01]  /*28c0*/  BSSY.RECONVERGENT B0, `(.L_x_327) ;  /* 0x0000017000007945 */ /* 0x000fe20003800200 */
[----:B------:R-:W-:Y:S02]  /*28d0*/  LOP3.LUT R0, R5, 0xffff, RZ, 0xc0, !PT ;  /* 0x0000ffff05007812 */ /* 0x000fe400078ec0ff */
[----:B------:R-:W-:Y:S02]  /*28e0*/  ISETP.NE.AND P0, PT, R17, 0x2, PT ;  /* 0x000000021100780c */ /* 0x000fe40003f05270 */
[----:B------:R-:W-:-:S11]  /*28f0*/  ISETP.GE.U32.AND P1, PT, R0, 0x2, PT ;  /* 0x000000020000780c */ /* 0x000fd60003f26070 */
[----:B------:R-:W-:Y:S05]  /*2900*/  @!P0 BRA `(.L_x_328) ;  /* 0x0000000000488947 */ /* 0x000fea0003800000 */
[----:B------:R-:W1:Y:S01]  /*2910*/  LDC.64 R6, c[0x0][0x398] ;  /* 0x0000e600ff067b82 */ /* 0x000e620000000a00 */
[----:B------:R-:W-:-:S07]  /*2920*/  HFMA2 R0, -RZ, RZ, 0, 0 ;  /* 0x00000000ff007431 */ /* 0x000fce00000001ff */
[----:B------:R-:W2:Y:S02]  /*2930*/  LDC.64 R8, c[0x0][0x3a0] ;  /* 0x0000e800ff087b82 */ /* 0x000ea40000000a00 */
.L_x_329:
[C---:B------:R-:W-:Y:S01]  /*2940*/  LEA R10, R15.reuse, UR5, 0x2 ;  /* 0x000000050f0a7c11 */ /* 0x040fe2000f8e10ff */
[----:B---3--:R-:W3:Y:S01]  /*2950*/  S2R R2, SR_CTAID.X ;  /* 0x0000000000027919 */ /* 0x008ee20000002500 */
[----:B------:R-:W-:Y:S02]  /*2960*/  LEA R12, R15, UR4, 0x2 ;  /* 0x000000040f0c7c11 */ /* 0x000fe4000f8e10ff */
[----:B------:R-:W-:Y:S01]  /*2970*/  IADD3 R0, PT, PT, R0, 0x1, RZ ;  /* 0x0000000100007810 */ /* 0x000fe20007ffe0ff */
[----:B------:R-:W4:Y:S03]  /*2980*/  LDS R11, [R10] ;  /* 0x000000000a0b7984 */ /* 0x000f260000000800 */
[----:B------:R-:W-:Y:S01]  /*2990*/  LOP3.LUT R14, R0, R17, RZ, 0x3c, !PT ;  /* 0x00000011000e7212 */ /* 0x000fe200078e3cff */
[----:B------:R-:W5:Y:S03]  /*29a0*/  LDS R13, [R12] ;  /* 0x000000000c0d7984 */ /* 0x000f660000000800 */
[----:B------:R-:W-:-:S02]  /*29b0*/  ISETP.NE.AND P0, PT, R14, 0x2, PT ;  /* 0x000000020e00780c */ /* 0x000fc40003f05270 */
[----:B---3--:R-:W-:Y:S02]  /*29c0*/  LEA R5, R2, R15, 0xb ;  /* 0x0000000f02057211 */ /* 0x008fe400078e58ff */
[----:B------:R-:W-:-:S03]  /*29d0*/  IADD3 R15, PT, PT, R15, UR14, RZ ;  /* 0x0000000e0f0f7c10 */ /* 0x000fc6000fffe0ff */
[----:B-1----:R-:W-:-:S04]  /*29e0*/  IMAD.WIDE.U32 R2, R5, 0x4, R6 ;  /* 0x0000000405027825 */ /* 0x002fc800078e0006 */
[----:B--2---:R-:W-:Y:S01]  /*29f0*/  IMAD.WIDE.U32 R4, R5, 0x4, R8 ;  /* 0x0000000405047825 */ /* 0x004fe200078e0008 */
[----:B----4-:R3:W-:Y:S04]  /*2a00*/  STG.E desc[UR12][R2.64], R11 ;  /* 0x0000000b02007986 */ /* 0x0107e8000c10190c */
[----:B-----5:R3:W-:Y:S01]  /*2a10*/  STG.E desc[UR12][R4.64], R13 ;  /* 0x0000000d04007986 */ /* 0x0207e2000c10190c */
[----:B------:R-:W-:Y:S05]  /*2a20*/  @P0 BRA `(.L_x_329) ;  /* 0xfffffffc00c40947 */ /* 0x000fea000383ffff */
.L_x_328:
[----:B------:R-:W-:Y:S05]  /*2a30*/  BSYNC.RECONVERGENT B0 ;  /* 0x0000000000007941 */ /* 0x000fea0003800200 */
.L_x_327:
[----:B------:R-:W-:Y:S05]  /*2a40*/  @!P1 EXIT ;  /* 0x000000000000994d */ /* 0x000fea0003800000 */
[----:B------:R-:W1:Y:S01]  /*2a50*/  S2R R6, SR_CTAID.X ;  /* 0x0000000000067919 */ /* 0x000e620000002500 */
[----:B------:R-:W2:Y:S01]  /*2a60*/  LDC R0, c[0x0][0x360] ;  /* 0x0000d800ff007b82 */ /* 0x000ea20000000800 */
[----:B------:R-:W-:Y:S01]  /*2a70*/  SHF.L.U32 R25, R15, 0x2, RZ ;  /* 0x000000020f197819 */ /* 0x000fe200000006ff */
[----:B------:R-:W-:Y:S02]  /*2a80*/  ULEA UR6, UR14, UR4, 0x2 ;  /* 0x000000040e067291 */ /* 0x000fe4000f8e10ff */
[----:B------:R-:W-:Y:S02]  /*2a90*/  ULEA UR7, UR14, UR4, 0x3 ;  /* 0x000000040e077291 */ /* 0x000fe4000f8e18ff */
[----:B------:R-:W-:Y:S02]  /*2aa0*/  UIMAD UR8, UR14, 0xc, UR4 ;  /* 0x0000000c0e0878a4 */ /* 0x000fe4000f8e0204 */
[----:B---3--:R-:W3:Y:S01]  /*2ab0*/  LDC.64 R4, c[0x0][0x398] ;  /* 0x0000e600ff047b82 */ /* 0x008ee20000000a00 */
[----:B------:R-:W-:-:S02]  /*2ac0*/  ULEA UR9, UR14, UR5, 0x2 ;  /* 0x000000050e097291 */ /* 0x000fc4000f8e10ff */
[----:B------:R-:W-:Y:S02]  /*2ad0*/  ULEA UR10, UR14, UR5, 0x3 ;  /* 0x000000050e0a7291 */ /* 0x000fe4000f8e18ff */
[----:B------:R-:W-:-:S03]  /*2ae0*/  UIMAD UR11, UR14, 0xc, UR5 ;  /* 0x0000000c0e0b78a4 */ /* 0x000fc6000f8e0205 */
[----:B------:R-:W4:Y:S01]  /*2af0*/  LDC.64 R2, c[0x0][0x3a0] ;  /* 0x0000e800ff027b82 */ /* 0x000f220000000a00 */
[----:B-1----:R-:W-:-:S04]  /*2b00*/  LEA R27, R6, R15, 0xb ;  /* 0x0000000f061b7211 */ /* 0x002fc800078e58ff */
[----:B------:R-:W-:Y:S01]  /*2b10*/  IADD3 R23, PT, PT, R27, UR14, RZ ;  /* 0x0000000e1b177c10 */ /* 0x000fe2000fffe0ff */
[C-C-:B--2---:R-:W-:Y:S02]  /*2b20*/  IMAD R29, R0.reuse, 0x2, R27.reuse ;  /* 0x00000002001d7824 */ /* 0x144fe400078e021b */
[----:B------:R-:W-:-:S07]  /*2b30*/  IMAD R14, R0, 0x3, R27 ;  /* 0x00000003000e7824 */ /* 0x000fce00078e021b */
.L_x_330:
[----:B-1----:R-:W1:Y:S01]  /*2b40*/  LDS R9, [R25+UR5] ;  /* 0x0000000519097984 */ /* 0x002e620008000800 */
[C---:B---3--:R-:W-:Y:S01]  /*2b50*/  IMAD.WIDE.U32 R6, R27.reuse, 0x4, R4 ;  /* 0x000000041b067825 */ /* 0x048fe200078e0004 */
[C---:B------:R-:W-:Y:S02]  /*2b60*/  LEA R15, R0.reuse, R15, 0x2 ;  /* 0x0000000f000f7211 */ /* 0x040fe400078e10ff */
[----:B------:R-:W2:Y:S01]  /*2b70*/  LDS R11, [R25+UR4] ;  /* 0x00000004190b7984 */ /* 0x000ea20008000800 */
[----:B----4-:R-:W-:Y:S01]  /*2b80*/  IMAD.WIDE.U32 R16, R27, 0x4, R2 ;  /* 0x000000041b107825 */ /* 0x010fe200078e0002 */
[----:B------:R-:W-:Y:S02]  /*2b90*/  ISETP.GE.U32.AND P0, PT, R15, 0x800, PT ;  /* 0x000008000f00780c */ /* 0x000fe40003f06070 */
[----:B------:R-:W3:Y:S01]  /*2ba0*/  LDS R13, [R25+UR9] ;  /* 0x00000009190d7984 */ /* 0x000ee20008000800 */
[----:B------:R-:W-:Y:S01]  /*2bb0*/  IMAD.WIDE.U32 R18, R23, 0x4, R4 ;  /* 0x0000000417127825 */ /* 0x000fe200078e0004 */
[----:B------:R-:W-:-:S02]  /*2bc0*/  LEA R27, R0, R27, 0x2 ;  /* 0x0000001b001b7211 */ /* 0x000fc400078e10ff */
[----:B------:R-:W4:Y:S01]  /*2bd0*/  LDS R8, [R25+UR6] ;  /* 0x0000000619087984 */ /* 0x000f220008000800 */
[----:B------:R-:W-:Y:S01]  /*2be0*/  IMAD.WIDE.U32 R20, R23, 0x4, R2 ;  /* 0x0000000417147825 */ /* 0x000fe200078e0002 */
[C---:B------:R-:W-:Y:S02]  /*2bf0*/  LEA R23, R0.reuse, R23, 0x2 ;  /* 0x0000001700177211 */ /* 0x040fe400078e10ff */
[----:B------:R-:W5:Y:S04]  /*2c00*/  LDS R28, [R25+UR10] ;  /* 0x0000000a191c7984 */ /* 0x000f680008000800 */
[----:B------:R-:W5:Y:S04]  /*2c10*/  LDS R24, [R25+UR7] ;  /* 0x0000000719187984 */ /* 0x000f680008000800 */
[----:B------:R-:W5:Y:S04]  /*2c20*/  LDS R26, [R25+UR11] ;  /* 0x0000000b191a7984 */ /* 0x000f680008000800 */
[----:B------:R1:W5:Y:S02]  /*2c30*/  LDS R22, [R25+UR8] ;  /* 0x0000000819167984 */ /* 0x0003640008000800 */
[----:B-1----:R-:W-:-:S02]  /*2c40*/  LEA R25, R0, R25, 0x4 ;  /* 0x0000001900197211 */ /* 0x002fc400078e20ff */
[----:B------:R1:W-:Y:S04]  /*2c50*/  STG.E desc[UR12][R6.64], R9 ;  /* 0x0000000906007986 */ /* 0x0003e8000c10190c */
[----:B--2---:R2:W-:Y:S04]  /*2c60*/  STG.E desc[UR12][R16.64], R11 ;  /* 0x0000000b10007986 */ /* 0x0045e8000c10190c */
[----:B---3--:R3:W-:Y:S04]  /*2c70*/  STG.E desc[UR12][R18.64], R13 ;  /* 0x0000000d12007986 */ /* 0x0087e8000c10190c */
[----:B----4-:R4:W-:Y:S01]  /*2c80*/  STG.E desc[UR12][R20.64], R8 ;  /* 0x0000000814007986 */ /* 0x0109e2000c10190c */
[----:B-1----:R-:W-:-:S04]  /*2c90*/  IMAD.WIDE.U32 R6, R29, 0x4, R4 ;  /* 0x000000041d067825 */ /* 0x002fc800078e0004 */
[C---:B--2---:R-:W-:Y:S01]  /*2ca0*/  IMAD.WIDE.U32 R10, R14.reuse, 0x4, R4 ;  /* 0x000000040e0a7825 */ /* 0x044fe200078e0004 */
[----:B-----5:R1:W-:Y:S03]  /*2cb0*/  STG.E desc[UR12][R6.64], R28 ;  /* 0x0000001c06007986 */ /* 0x0203e6000c10190c */
[----:B---3--:R-:W-:Y:S01]  /*2cc0*/  IMAD.WIDE.U32 R12, R14, 0x4, R2 ;  /* 0x000000040e0c7825 */ /* 0x008fe200078e0002 */
[----:B------:R-:W-:-:S03]  /*2cd0*/  LEA R14, R0, R14, 0x2 ;  /* 0x0000000e000e7211 */ /* 0x000fc600078e10ff */
[----:B----4-:R-:W-:Y:S01]  /*2ce0*/  IMAD.WIDE.U32 R8, R29, 0x4, R2 ;  /* 0x000000041d087825 */ /* 0x010fe200078e0002 */
[----:B------:R-:W-:-:S04]  /*2cf0*/  LEA R29, R0, R29, 0x2 ;  /* 0x0000001d001d7211 */ /* 0x000fc800078e10ff */
[----:B------:R1:W-:Y:S04]  /*2d00*/  STG.E desc[UR12][R8.64], R24 ;  /* 0x0000001808007986 */ /* 0x0003e8000c10190c */
[----:B------:R1:W-:Y:S04]  /*2d10*/  STG.E desc[UR12][R10.64], R26 ;  /* 0x0000001a0a007986 */ /* 0x0003e8000c10190c */
[----:B------:R1:W-:Y:S01]  /*2d20*/  STG.E desc[UR12][R12.64], R22 ;  /* 0x000000160c007986 */ /* 0x0003e2000c10190c */
[----:B------:R-:W-:Y:S05]  /*2d30*/  @!P0 BRA `(.L_x_330) ;  /* 0xfffffffc00808947 */ /* 0x000fea000383ffff */
[----:B------:R-:W-:Y:S05]  /*2d40*/  EXIT ;  /* 0x000000000000794d */ /* 0x000fea0003800000 */
        .weak           $__internal_2_$__cuda_sm20_div_u16
        .type           $__internal_2_$__cuda_sm20_div_u16,@function
        .size           $__internal_2_$__cuda_sm20_div_u16,(.L_x_334 - $__internal_2_$__cuda_sm20_div_u16)
$__internal_2_$__cuda_sm20_div_u16:
[----:B------:R-:W1:Y:S01]  /*2d50*/  I2F.U16 R0, UR6 ;  /* 0x0000000600007d06 */ /* 0x000e620008101000 */
[----:B------:R-:W-:Y:S02]  /*2d60*/  MOV R2, 0x4b800000 ;  /* 0x4b80000000027802 */ /* 0x000fe40000000f00 */
[C---:B-1----:R-:W-:Y:S02]  /*2d70*/  FSETP.GEU.AND P1, PT, |R0|.reuse, 1.175494350822287508e-38, PT ;  /* 0x008000000000780b */ /* 0x042fe40003f2e200 */
[----:B------:R-:W-:Y:S02]  /*2d80*/  FSETP.GT.AND P0, PT, |R0|, 8.50705917302346158658e+37, PT ;  /* 0x7e8000000000780b */ /* 0x000fe40003f04200 */
[----:B------:R-:W-:-:S04]  /*2d90*/  FSEL R2, R2, 1, !P1 ;  /* 0x3f80000002027808 */ /* 0x000fc80004800000 */
[----:B------:R-:W-:Y:S02]  /*2da0*/  FSEL R3, R2, 0.25, !P0 ;  /* 0x3e80000002037808 */ /* 0x000fe40004000000 */
[----:B------:R-:W-:Y:S02]  /*2db0*/  ISETP.NE.U32.AND P0, PT, RZ, UR6, PT ;  /* 0x00000006ff007c0c */ /* 0x000fe4000bf05070 */
[----:B------:R-:W-:Y:S01]  /*2dc0*/  MOV R2, R6 ;  /* 0x0000000600027202 */ /* 0x000fe20000000f00 */
[----:B------:R-:W-:Y:S01]  /*2dd0*/  FMUL R4, R0, R3 ;  /* 0x0000000300047220 */ /* 0x000fe20000400000 */
[----:B------:R-:W-:-:S04]  /*2de0*/  LOP3.LUT R0, R5, 0xffff, RZ, 0xc0, !PT ;  /* 0x0000ffff05007812 */ /* 0x000fc800078ec0ff */
[----:B------:R-:W-:Y:S01]  /*2df0*/  I2FP.F32.U32.RZ R0, R0 ;  /* 0x0000000000007245 */ /* 0x000fe2000020d000 */
[----:B------:R-:W1:Y:S02]  /*2e00*/  MUFU.RCP R4, R4 ;  /* 0x0000000400047308 */ /* 0x000e640000001000 */
[----:B-1----:R-:W-:-:S05]  /*2e10*/  FMUL R3, R3, R4 ;  /* 0x0000000403037220 */ /* 0x002fca0000400000 */
[----:B------:R-:W-:-:S05]  /*2e20*/  IADD3 R3, PT, PT, R3, 0x2, RZ ;  /* 0x0000000203037810 */ /* 0x000fca0007ffe0ff */
[----:B------:R-:W-:Y:S01]  /*2e30*/  FMUL.RZ R0, R0, R3 ;  /* 0x0000000300007220 */ /* 0x000fe2000040c000 */
[----:B------:R-:W-:-:S05]  /*2e40*/  HFMA2 R3, -RZ, RZ, 0, 0 ;  /* 0x00000000ff037431 */ /* 0x000fca00000001ff */
[----:B------:R-:W1:Y:S02]  /*2e50*/  F2I.U32.TRUNC.NTZ R0, R0 ;  /* 0x0000000000007305 */ /* 0x000e64000020f000 */
[----:B-1----:R-:W-:Y:S02]  /*2e60*/  LOP3.LUT R5, R0, 0xffff, RZ, 0xc0, !PT ;  /* 0x0000ffff00057812 */ /* 0x002fe400078ec0ff */
[----:B------:R-:W-:Y:S01]  /*2e70*/  @!P0 MOV R5, 0xffffffff ;  /* 0xffffffff00058802 */ /* 0x000fe20000000f00 */
[----:B------:R-:W-:Y:S06]  /*2e80*/  RET.REL.NODEC R2 `(_Z17gemv_phase_kernelPK6__halfS1_S1_PfPiS3_) ;  /* 0xffffffd0025c7950 */ /* 0x000fec0003c3ffff */
.L_x_331:
        /* <DEDUP_REMOVED lines=15> */
.L_x_334:


//--------------------- .nv.shared._Z20bitonic_phase_kernelPKfPKiS2_Pi --------------------------
	.section	.nv.shared._Z20bitonic_phase_kernelPKfPKiS2_Pi,"aw",@nobits
	.sectionflags	@""
	.align	4
.nv.shared._Z20bitonic_phase_kernelPKfPKiS2_Pi:
	.zero		17408


//--------------------- .nv.shared.reserved.0     --------------------------
	.section	.nv.shared.reserved.0,"aw",@nobits
	.weak		__nv_reservedSMEM_offset_0_alias
	.size		__nv_reservedSMEM_offset_0_alias, 0, 64
	.other		__nv_reservedSMEM_offset_0_alias,@"STO_CUDA_RESERVED_SHARED STV_DEFAULT"
__nv_reservedSMEM_offset_0_alias:
	.zero		0
	.zero		64


//--------------------- .nv.shared._Z17gemv_phase_kernelPK6__halfS1_S1_PfPiS3_ --------------------------
	.section	.nv.shared._Z17gemv_phase_kernelPK6__halfS1_S1_PfPiS3_,"aw",@nobits
	.sectionflags	@""
	.align	4
.nv.shared._Z17gemv_phase_kernelPK6__halfS1_S1_PfPiS3_:
	.zero		25856


//--------------------- .nv.constant0._Z20bitonic_phase_kernelPKfPKiS2_Pi --------------------------
	.section	.nv.constant0._Z20bitonic_phase_kernelPKfPKiS2_Pi,"a",@progbits
	.sectionflags	@""
	.align	4
.nv.constant0._Z20bitonic_phase_kernelPKfPKiS2_Pi:
	.zero		928


//--------------------- .nv.constant0._Z17gemv_phase_kernelPK6__halfS1_S1_PfPiS3_ --------------------------
	.section	.nv.constant0._Z17gemv_phase_kernelPK6__halfS1_S1_PfPiS3_,"a",@progbits
	.sectionflags	@""
	.align	4
.nv.constant0._Z17gemv_phase_kernelPK6__halfS1_S1_PfPiS3_:
	.zero		944


//--------------------- SYMBOLS --------------------------

	.type		.nv.reservedSmem.offset0,@object
	.size		.nv.reservedSmem.offset0,0x4
	.type		.nv.reservedSmem.cap,@object
	.size		.nv.reservedSmem.cap,0x4
